	.target	sm_90a

	.elftype	@"ET_EXEC"


//--------------------- .note.nv.tkinfo           --------------------------
	.section	.note.nv.tkinfo,"",@"SHT_NOTE"
	.sectionflags	@"SHF_NOTE_NV_TKINFO"
	.tkinfo
        /*0018*/ 	.word	0x00000002
        /*0030*/ 	.string	""
        /*0030*/ 	.string	"ptxas"
        /*0030*/ 	.string	"Cuda compilation tools, release 13.0, V13.0.88"
        /*0030*/ 	.string	"Build cuda_13.0.r13.0/compiler.36424714_0"
        /*0030*/ 	.string	"-arch sm_90a -m 64 "



//--------------------- .note.nv.cuinfo           --------------------------
	.section	.note.nv.cuinfo,"",@"SHT_NOTE"
	.sectionflags	@"SHF_NOTE_NV_CUINFO"
        /*0018*/ 	.short	0x0002
        /*001a*/ 	.short	0x005a
        /*001c*/ 	.short	0x0082
	.zero		2


//--------------------- .nv.info                  --------------------------
	.section	.nv.info,"",@"SHT_CUDA_INFO"
	.align	4


	//----- nvinfo : EIATTR_REGCOUNT
	.align		4
        /*0000*/ 	.byte	0x04, 0x2f
        /*0002*/ 	.short	(.L_16 - .L_15)
	.align		4
.L_15:
        /*0004*/ 	.word	index@(_ZN7cutlass13device_kernelINS_4fmha6kernel28FmhaKernelTmaWarpSpecializedINS1_10collective30FmhaMainloopTmaWarpSpecializedINS_10bfloat16_tEffN4cute5tupleIJNS7_1CILi128EEENS9_ILi64EEENS9_ILi224EEEEEENS8_IJiNS9_ILi1EEENS8_IJiiEEEEEESG_SG_NS4_12CausalFusionEJEEENS4_15FmhaFwdEpilogueIS6_fNS8_IJSB_SC_SB_EEEEENS2_23IndividualTileSchedulerEJEEEEEvNT_6ParamsE)
        /*0008*/ 	.word	0x000000a8


	//----- nvinfo : EIATTR_FRAME_SIZE
	.align		4
.L_16:
        /*000c*/ 	.byte	0x04, 0x11
        /*000e*/ 	.short	(.L_18 - .L_17)
	.align		4
.L_17:
        /*0010*/ 	.word	index@($__internal_0_$__cuda_sm20_rcp_rn_f32_slowpath)
        /*0014*/ 	.word	0x00000000


	//----- nvinfo : EIATTR_FRAME_SIZE
	.align		4
.L_18:
        /*0018*/ 	.byte	0x04, 0x11
        /*001a*/ 	.short	(.L_20 - .L_19)
	.align		4
.L_19:
        /*001c*/ 	.word	index@(_ZN7cutlass13device_kernelINS_4fmha6kernel28FmhaKernelTmaWarpSpecializedINS1_10collective30FmhaMainloopTmaWarpSpecializedINS_10bfloat16_tEffN4cute5tupleIJNS7_1CILi128EEENS9_ILi64EEENS9_ILi224EEEEEENS8_IJiNS9_ILi1EEENS8_IJiiEEEEEESG_SG_NS4_12CausalFusionEJEEENS4_15FmhaFwdEpilogueIS6_fNS8_IJSB_SC_SB_EEEEENS2_23IndividualTileSchedulerEJEEEEEvNT_6ParamsE)
        /*0020*/ 	.word	0x00000000


	//----- nvinfo : EIATTR_MIN_STACK_SIZE
	.align		4
.L_20:
        /*0024*/ 	.byte	0x04, 0x12
        /*0026*/ 	.short	(.L_22 - .L_21)
	.align		4
.L_21:
        /*0028*/ 	.word	index@(_ZN7cutlass13device_kernelINS_4fmha6kernel28FmhaKernelTmaWarpSpecializedINS1_10collective30FmhaMainloopTmaWarpSpecializedINS_10bfloat16_tEffN4cute5tupleIJNS7_1CILi128EEENS9_ILi64EEENS9_ILi224EEEEEENS8_IJiNS9_ILi1EEENS8_IJiiEEEEEESG_SG_NS4_12CausalFusionEJEEENS4_15FmhaFwdEpilogueIS6_fNS8_IJSB_SC_SB_EEEEENS2_23IndividualTileSchedulerEJEEEEEvNT_6ParamsE)
        /*002c*/ 	.word	0x00000000
.L_22:


//--------------------- .nv.compat                --------------------------
	.section	.nv.compat,"",@"SHT_CUDA_COMPAT_INFO"
	.align	4
        /*0000*/ 	.byte	0x02, 0x09, 0x01, 0x00, 0x02, 0x02, 0x04, 0x00, 0x02, 0x05, 0x05, 0x00, 0x03, 0x07, 0x01, 0x01
        /*0010*/ 	.byte	0x02, 0x03, 0x01, 0x00, 0x02, 0x06, 0x01, 0x00, 0x04, 0x0b, 0x08, 0x00, 0x00, 0x00, 0x00, 0x00
        /*0020*/ 	.byte	0x00, 0x00, 0x00, 0x00


//--------------------- .nv.info._ZN7cutlass13device_kernelINS_4fmha6kernel28FmhaKernelTmaWarpSpecializedINS1_10collective30FmhaMainloopTmaWarpSpecializedINS_10bfloat16_tEffN4cute5tupleIJNS7_1CILi128EEENS9_ILi64EEENS9_ILi224EEEEEENS8_IJiNS9_ILi1EEENS8_IJiiEEEEEESG_SG_NS4_12CausalFusionEJEEENS4_15FmhaFwdEpilogueIS6_fNS8_IJSB_SC_SB_EEEEENS2_23IndividualTileSchedulerEJEEEEEvNT_6ParamsE --------------------------
	.section	.nv.info._ZN7cutlass13device_kernelINS_4fmha6kernel28FmhaKernelTmaWarpSpecializedINS1_10collective30FmhaMainloopTmaWarpSpecializedINS_10bfloat16_tEffN4cute5tupleIJNS7_1CILi128EEENS9_ILi64EEENS9_ILi224EEEEEENS8_IJiNS9_ILi1EEENS8_IJiiEEEEEESG_SG_NS4_12CausalFusionEJEEENS4_15FmhaFwdEpilogueIS6_fNS8_IJSB_SC_SB_EEEEENS2_23IndividualTileSchedulerEJEEEEEvNT_6ParamsE,"",@"SHT_CUDA_INFO"
	.sectionflags	@""
	.align	4


	//----- nvinfo : EIATTR_CUDA_API_VERSION
	.align		4
        /*0000*/ 	.byte	0x04, 0x37
        /*0002*/ 	.short	(.L_24 - .L_23)
.L_23:
        /*0004*/ 	.word	0x00000082


	//----- nvinfo : EIATTR_KPARAM_INFO
	.align		4
.L_24:
        /*0008*/ 	.byte	0x04, 0x17
        /*000a*/ 	.short	(.L_26 - .L_25)
.L_25:
        /*000c*/ 	.word	0x00000000
        /*0010*/ 	.short	0x0000
        /*0012*/ 	.short	0x0070
        /*0014*/ 	.byte	0x00, 0xf0, 0x01, 0x20


	//----- nvinfo : EIATTR_SPARSE_MMA_MASK
	.align		4
.L_26:
        /*0018*/ 	.byte	0x03, 0x50
        /*001a*/ 	.short	0x0000


	//----- nvinfo : EIATTR_MAXREG_COUNT
	.align		4
        /*001c*/ 	.byte	0x03, 0x1b
        /*001e*/ 	.short	0x00a8


	//----- nvinfo : EIATTR_NUM_BARRIERS
	.align		4
        /*0020*/ 	.byte	0x02, 0x4c
        /*0022*/ 	.byte	0x02
	.zero		1


	//----- nvinfo : EIATTR_EXTERNS
	.align		4
        /*0024*/ 	.byte	0x04, 0x0f
        /*0026*/ 	.short	(.L_28 - .L_27)


	//   ....[0]....
	.align		4
.L_27:
        /*0028*/ 	.word	index@(__assertfail)


	//----- nvinfo : EIATTR_MERCURY_ISA_VERSION
	.align		4
.L_28:
        /*002c*/ 	.byte	0x03, 0x5f
        /*002e*/ 	.short	0x0101


	//----- nvinfo : EIATTR_INT_WARP_WIDE_INSTR_OFFSETS
	.align		4
        /*0030*/ 	.byte	0x04, 0x31
        /*0032*/ 	.short	(.L_30 - .L_29)


	//   ....[0]....
.L_29:
        /*0034*/ 	.word	0x00000700


	//   ....[1]....
        /*0038*/ 	.word	0x00000710


	//   ....[2]....
        /*003c*/ 	.word	0x00000720


	//   ....[3]....
        /*0040*/ 	.word	0x00000730


	//   ....[4]....
        /*0044*/ 	.word	0x000007a0


	//----- nvinfo : EIATTR_COOP_GROUP_MASK_REGIDS
	.align		4
.L_30:
        /*0048*/ 	.byte	0x04, 0x29
        /*004a*/ 	.short	(.L_32 - .L_31)


	//   ....[0]....
.L_31:
        /*004c*/ 	.word	0xffffffff


	//   ....[1]....
        /*0050*/ 	.word	0xffffffff


	//   ....[2]....
        /*0054*/ 	.word	0xffffffff


	//   ....[3]....
        /*0058*/ 	.word	0xffffffff


	//   ....[4]....
        /*005c*/ 	.word	0xffffffff


	//   ....[5]....
        /*0060*/ 	.word	0xffffffff


	//   ....[6]....
        /*0064*/ 	.word	0xffffffff


	//   ....[7]....
        /*0068*/ 	.word	0xffffffff


	//   ....[8]....
        /*006c*/ 	.word	0xffffffff


	//   ....[9]....
        /*0070*/ 	.word	0xffffffff


	//   ....[10]....
        /*0074*/ 	.word	0xffffffff


	//   ....[11]....
        /*0078*/ 	.word	0xffffffff


	//   ....[12]....
        /*007c*/ 	.word	0xffffffff


	//   ....[13]....
        /*0080*/ 	.word	0xffffffff


	//   ....[14]....
        /*0084*/ 	.word	0xffffffff


	//   ....[15]....
        /*0088*/ 	.word	0xffffffff


	//   ....[16]....
        /*008c*/ 	.word	0xffffffff


	//   ....[17]....
        /*0090*/ 	.word	0xffffffff


	//   ....[18]....
        /*0094*/ 	.word	0xffffffff


	//   ....[19]....
        /*0098*/ 	.word	0xffffffff


	//   ....[20]....
        /*009c*/ 	.word	0xffffffff


	//   ....[21]....
        /*00a0*/ 	.word	0xffffffff


	//----- nvinfo : EIATTR_COOP_GROUP_INSTR_OFFSETS
	.align		4
.L_32:
        /*00a4*/ 	.byte	0x04, 0x28
        /*00a6*/ 	.short	(.L_34 - .L_33)


	//   ....[0]....
.L_33:
        /*00a8*/ 	.word	0x00000050


	//   ....[1]....
        /*00ac*/ 	.word	0x00000080


	//   ....[2]....
        /*00b0*/ 	.word	0x000001b0


	//   ....[3]....
        /*00b4*/ 	.word	0x00000380


	//   ....[4]....
        /*00b8*/ 	.word	0x00000540


	//   ....[5]....
        /*00bc*/ 	.word	0x000006a0


	//   ....[6]....
        /*00c0*/ 	.word	0x00001e30


	//   ....[7]....
        /*00c4*/ 	.word	0x00001f30


	//   ....[8]....
        /*00c8*/ 	.word	0x00001fc0


	//   ....[9]....
        /*00cc*/ 	.word	0x000020b0


	//   ....[10]....
        /*00d0*/ 	.word	0x00004260


	//   ....[11]....
        /*00d4*/ 	.word	0x00004290


	//   ....[12]....
        /*00d8*/ 	.word	0x00004520


	//   ....[13]....
        /*00dc*/ 	.word	0x00004650


	//   ....[14]....
        /*00e0*/ 	.word	0x00006e40


	//   ....[15]....
        /*00e4*/ 	.word	0x00006f40


	//   ....[16]....
        /*00e8*/ 	.word	0x00007380


	//   ....[17]....
        /*00ec*/ 	.word	0x000074b0


	//   ....[18]....
        /*00f0*/ 	.word	0x00009270


	//   ....[19]....
        /*00f4*/ 	.word	0x000092a0


	//   ....[20]....
        /*00f8*/ 	.word	0x000092e0


	//   ....[21]....
        /*00fc*/ 	.word	0x00009300


	//----- nvinfo : EIATTR_REG_RECONFIG
	.align		4
.L_34:
        /*0100*/ 	.byte	0x01, 0x54
	.zero		2


	//----- nvinfo : EIATTR_SYSCALL_OFFSETS
	.align		4
        /*0104*/ 	.byte	0x04, 0x46
        /*0106*/ 	.short	(.L_36 - .L_35)


	//   ....[0]....
.L_35:
        /*0108*/ 	.word	0x0000a1e0


	//   ....[1]....
        /*010c*/ 	.word	0x0000a360


	//----- nvinfo : EIATTR_MBARRIER_INSTR_OFFSETS
	.align		4
.L_36:
        /*0110*/ 	.byte	0x04, 0x39
        /*0112*/ 	.short	(.L_38 - .L_37)


	//   ....[0]....
.L_37:
        /*0114*/ 	.word	0x00000330
        /*0118*/ 	.word	0x000000ff
        /*011c*/ 	.word	0x00031050
        /*0120*/ 	.short	0x0100
        /*0122*/ 	.byte	0x09
	.zero		1


	//   ....[1]....
        /*0124*/ 	.word	0x00000340
        /*0128*/ 	.word	0x000000ff
        /*012c*/ 	.word	0x00031060
        /*0130*/ 	.short	0x0100
        /*0132*/ 	.byte	0x09
	.zero		1


	//   ....[2]....
        /*0134*/ 	.word	0x00000350
        /*0138*/ 	.word	0x000000ff
        /*013c*/ 	.word	0x00031058
        /*0140*/ 	.short	0x0100
        /*0142*/ 	.byte	0x09
	.zero		1


	//   ....[3]....
        /*0144*/ 	.word	0x00000360
        /*0148*/ 	.word	0x000000ff
        /*014c*/ 	.word	0x00031068
        /*0150*/ 	.short	0x0100
        /*0152*/ 	.byte	0x09
	.zero		1


	//   ....[4]....
        /*0154*/ 	.word	0x00000490
        /*0158*/ 	.word	0x000000ff
        /*015c*/ 	.word	0x00031000
        /*0160*/ 	.short	0x0100
        /*0162*/ 	.byte	0x09
	.zero		1


	//   ....[5]....
        /*0164*/ 	.word	0x000004a0
        /*0168*/ 	.word	0x000000ff
        /*016c*/ 	.word	0x00031028
        /*0170*/ 	.short	0x0100
        /*0172*/ 	.byte	0x09
	.zero		1


	//   ....[6]....
        /*0174*/ 	.word	0x000004b0
        /*0178*/ 	.word	0x000000ff
        /*017c*/ 	.word	0x00031008
        /*0180*/ 	.short	0x0100
        /*0182*/ 	.byte	0x09
	.zero		1


	//   ....[7]....
        /*0184*/ 	.word	0x000004c0
        /*0188*/ 	.word	0x000000ff
        /*018c*/ 	.word	0x00031030
        /*0190*/ 	.short	0x0100
        /*0192*/ 	.byte	0x09
	.zero		1


	//   ....[8]....
        /*0194*/ 	.word	0x000004d0
        /*0198*/ 	.word	0x000000ff
        /*019c*/ 	.word	0x00031010
        /*01a0*/ 	.short	0x0100
        /*01a2*/ 	.byte	0x09
	.zero		1


	//   ....[9]....
        /*01a4*/ 	.word	0x000004e0
        /*01a8*/ 	.word	0x000000ff
        /*01ac*/ 	.word	0x00031038
        /*01b0*/ 	.short	0x0100
        /*01b2*/ 	.byte	0x09
	.zero		1


	//   ....[10]....
        /*01b4*/ 	.word	0x000004f0
        /*01b8*/ 	.word	0x000000ff
        /*01bc*/ 	.word	0x00031018
        /*01c0*/ 	.short	0x0100
        /*01c2*/ 	.byte	0x09
	.zero		1


	//   ....[11]....
        /*01c4*/ 	.word	0x00000500
        /*01c8*/ 	.word	0x000000ff
        /*01cc*/ 	.word	0x00031040
        /*01d0*/ 	.short	0x0100
        /*01d2*/ 	.byte	0x09
	.zero		1


	//   ....[12]....
        /*01d4*/ 	.word	0x00000510
        /*01d8*/ 	.word	0x000000ff
        /*01dc*/ 	.word	0x00031020
        /*01e0*/ 	.short	0x0100
        /*01e2*/ 	.byte	0x09
	.zero		1


	//   ....[13]....
        /*01e4*/ 	.word	0x00000520
        /*01e8*/ 	.word	0x000000ff
        /*01ec*/ 	.word	0x00031048
        /*01f0*/ 	.short	0x0100
        /*01f2*/ 	.byte	0x09
	.zero		1


	//   ....[14]....
        /*01f4*/ 	.word	0x00000650
        /*01f8*/ 	.word	0x000000ff
        /*01fc*/ 	.word	0x00031070
        /*0200*/ 	.short	0x0100
        /*0202*/ 	.byte	0x09
	.zero		1


	//   ....[15]....
        /*0204*/ 	.word	0x00000660
        /*0208*/ 	.word	0x000000ff
        /*020c*/ 	.word	0x00031080
        /*0210*/ 	.short	0x0100
        /*0212*/ 	.byte	0x09
	.zero		1


	//   ....[16]....
        /*0214*/ 	.word	0x00000670
        /*0218*/ 	.word	0x000000ff
        /*021c*/ 	.word	0x00031078
        /*0220*/ 	.short	0x0100
        /*0222*/ 	.byte	0x09
	.zero		1


	//   ....[17]....
        /*0224*/ 	.word	0x00000680
        /*0228*/ 	.word	0x000000ff
        /*022c*/ 	.word	0x00031088
        /*0230*/ 	.short	0x0100
        /*0232*/ 	.byte	0x09
	.zero		1


	//   ....[18]....
        /*0234*/ 	.word	0x000007c0
        /*0238*/ 	.word	0x000000ff
        /*023c*/ 	.word	0x00031090
        /*0240*/ 	.short	0x0100
        /*0242*/ 	.byte	0x06
	.zero		1


	//   ....[19]....
        /*0244*/ 	.word	0x000007d0
        /*0248*/ 	.word	0x000000ff
        /*024c*/ 	.word	0x00031098
        /*0250*/ 	.short	0x0100
        /*0252*/ 	.byte	0x06
	.zero		1


	//   ....[20]....
        /*0254*/ 	.word	0x000007e0
        /*0258*/ 	.word	0x000000ff
        /*025c*/ 	.word	0x000310a0
        /*0260*/ 	.short	0x0100
        /*0262*/ 	.byte	0x06
	.zero		1


	//   ....[21]....
        /*0264*/ 	.word	0x000007f0
        /*0268*/ 	.word	0x000000ff
        /*026c*/ 	.word	0x000310a8
        /*0270*/ 	.short	0x0100
        /*0272*/ 	.byte	0x06
	.zero		1


	//   ....[22]....
        /*0274*/ 	.word	0x000008f0
        /*0278*/ 	.word	0x000000ff
        /*027c*/ 	.word	0x000310c0
        /*0280*/ 	.short	0x0100
        /*0282*/ 	.byte	0x09
	.zero		1


	//   ....[23]....
        /*0284*/ 	.word	0x00000900
        /*0288*/ 	.word	0x000000ff
        /*028c*/ 	.word	0x000310e0
        /*0290*/ 	.short	0x0100
        /*0292*/ 	.byte	0x09
	.zero		1


	//   ....[24]....
        /*0294*/ 	.word	0x00000910
        /*0298*/ 	.word	0x000000ff
        /*029c*/ 	.word	0x000310c8
        /*02a0*/ 	.short	0x0100
        /*02a2*/ 	.byte	0x09
	.zero		1


	//   ....[25]....
        /*02a4*/ 	.word	0x00000920
        /*02a8*/ 	.word	0x000000ff
        /*02ac*/ 	.word	0x000310e8
        /*02b0*/ 	.short	0x0100
        /*02b2*/ 	.byte	0x09
	.zero		1


	//   ....[26]....
        /*02b4*/ 	.word	0x00000930
        /*02b8*/ 	.word	0x000000ff
        /*02bc*/ 	.word	0x000310d0
        /*02c0*/ 	.short	0x0100
        /*02c2*/ 	.byte	0x09
	.zero		1


	//   ....[27]....
        /*02c4*/ 	.word	0x00000940
        /*02c8*/ 	.word	0x000000ff
        /*02cc*/ 	.word	0x000310f0
        /*02d0*/ 	.short	0x0100
        /*02d2*/ 	.byte	0x09
	.zero		1


	//   ....[28]....
        /*02d4*/ 	.word	0x00000950
        /*02d8*/ 	.word	0x000000ff
        /*02dc*/ 	.word	0x000310d8
        /*02e0*/ 	.short	0x0100
        /*02e2*/ 	.byte	0x09
	.zero		1


	//   ....[29]....
        /*02e4*/ 	.word	0x00000960
        /*02e8*/ 	.word	0x000000ff
        /*02ec*/ 	.word	0x000310f8
        /*02f0*/ 	.short	0x0100
        /*02f2*/ 	.byte	0x09
	.zero		1


	//   ....[30]....
        /*02f4*/ 	.word	0x00000f70
        /*02f8*/ 	.word	0x000000ff
        /*02fc*/ 	.word	0x00031050
        /*0300*/ 	.short	0x010a
        /*0302*/ 	.byte	0x05
	.zero		1


	//   ....[31]....
        /*0304*/ 	.word	0x00001070
        /*0308*/ 	.word	0x000000ff
        /*030c*/ 	.word	0x00031000
        /*0310*/ 	.short	0x010a
        /*0312*/ 	.byte	0x04
	.zero		1


	//   ....[32]....
        /*0314*/ 	.word	0x000010f0
        /*0318*/ 	.word	0x000000ff
        /*031c*/ 	.word	0xfffffff8
        /*0320*/ 	.short	0x010a
        /*0322*/ 	.byte	0x04
	.zero		1


	//   ....[33]....
        /*0324*/ 	.word	0x00002e60
        /*0328*/ 	.word	0x00000019
        /*032c*/ 	.word	0x00000000
        /*0330*/ 	.short	0x0101
        /*0332*/ 	.byte	0x0e
	.zero		1


	//   ....[34]....
        /*0334*/ 	.word	0x00002f90
        /*0338*/ 	.word	0x000000ff
        /*033c*/ 	.word	0x00031008
        /*0340*/ 	.short	0x010a
        /*0342*/ 	.byte	0x04
	.zero		1


	//   ....[35]....
        /*0344*/ 	.word	0x000039d0
        /*0348*/ 	.word	0x000000ff
        /*034c*/ 	.word	0x00000000
        /*0350*/ 	.short	0x0101
        /*0352*/ 	.byte	0x04
	.zero		1


	//   ....[36]....
        /*0354*/ 	.word	0x00003b60
        /*0358*/ 	.word	0x000000ff
        /*035c*/ 	.word	0x00031000
        /*0360*/ 	.short	0x010a
        /*0362*/ 	.byte	0x05
	.zero		1


	//   ....[37]....
        /*0364*/ 	.word	0x000050a0
        /*0368*/ 	.word	0x000000ff
        /*036c*/ 	.word	0x00031000
        /*0370*/ 	.short	0x010a
        /*0372*/ 	.byte	0x06
	.zero		1


	//   ....[38]....
        /*0374*/ 	.word	0x000058e0
        /*0378*/ 	.word	0x000000ff
        /*037c*/ 	.word	0x00031000
        /*0380*/ 	.short	0x010a
        /*0382*/ 	.byte	0x06
	.zero		1


	//   ....[39]....
        /*0384*/ 	.word	0x00006250
        /*0388*/ 	.word	0x000000ff
        /*038c*/ 	.word	0x00000000
        /*0390*/ 	.short	0x0101
        /*0392*/ 	.byte	0x06
	.zero		1


	//   ....[40]....
        /*0394*/ 	.word	0x00006320
        /*0398*/ 	.word	0x000000ff
        /*039c*/ 	.word	0x00000000
        /*03a0*/ 	.short	0x0101
        /*03a2*/ 	.byte	0x06
	.zero		1


	//   ....[41]....
        /*03a4*/ 	.word	0x000064f0
        /*03a8*/ 	.word	0x000000ff
        /*03ac*/ 	.word	0x00031000
        /*03b0*/ 	.short	0x010a
        /*03b2*/ 	.byte	0x04
	.zero		1


	//   ....[42]....
        /*03b4*/ 	.word	0x00007f70
        /*03b8*/ 	.word	0x000000ff
        /*03bc*/ 	.word	0x00031000
        /*03c0*/ 	.short	0x010a
        /*03c2*/ 	.byte	0x05
	.zero		1


	//   ....[43]....
        /*03c4*/ 	.word	0x00008710
        /*03c8*/ 	.word	0x000000ff
        /*03cc*/ 	.word	0x00031000
        /*03d0*/ 	.short	0x010a
        /*03d2*/ 	.byte	0x05
	.zero		1


	//   ....[44]....
        /*03d4*/ 	.word	0x00009080
        /*03d8*/ 	.word	0x000000ff
        /*03dc*/ 	.word	0x00000000
        /*03e0*/ 	.short	0x0101
        /*03e2*/ 	.byte	0x05
	.zero		1


	//   ....[45]....
        /*03e4*/ 	.word	0x00009150
        /*03e8*/ 	.word	0x000000ff
        /*03ec*/ 	.word	0x00000000
        /*03f0*/ 	.short	0x0101
        /*03f2*/ 	.byte	0x05
	.zero		1


	//   ....[46]....
        /*03f4*/ 	.word	0x00009b10
        /*03f8*/ 	.word	0x000000ff
        /*03fc*/ 	.word	0x00000008
        /*0400*/ 	.short	0x010a
        /*0402*/ 	.byte	0x05
	.zero		1


	//   ....[47]....
        /*0404*/ 	.word	0x0000bb80
        /*0408*/ 	.word	0x00000000
        /*040c*/ 	.word	0x00031090
        /*0410*/ 	.short	0x0101
        /*0412*/ 	.byte	0x05
	.zero		1


	//   ....[48]....
        /*0414*/ 	.word	0x0000bd50
        /*0418*/ 	.word	0x00000004
        /*041c*/ 	.word	0x00031060
        /*0420*/ 	.short	0x010a
        /*0422*/ 	.byte	0x3f
	.zero		1


	//   ....[49]....
        /*0424*/ 	.word	0x0000c1a0
        /*0428*/ 	.word	0x00000002
        /*042c*/ 	.word	0x00031028
        /*0430*/ 	.short	0x010a
        /*0432*/ 	.byte	0x3f
	.zero		1


	//   ....[50]....
        /*0434*/ 	.word	0x0000c640
        /*0438*/ 	.word	0x00000004
        /*043c*/ 	.word	0x00031060
        /*0440*/ 	.short	0x010a
        /*0442*/ 	.byte	0x3f
	.zero		1


	//   ....[51]....
        /*0444*/ 	.word	0x0000cb10
        /*0448*/ 	.word	0x00000003
        /*044c*/ 	.word	0x00031028
        /*0450*/ 	.short	0x010a
        /*0452*/ 	.byte	0x3f
	.zero		1


	//   ....[52]....
        /*0454*/ 	.word	0x0000d080
        /*0458*/ 	.word	0x00000007
        /*045c*/ 	.word	0x00031028
        /*0460*/ 	.short	0x010a
        /*0462*/ 	.byte	0x3f
	.zero		1


	//   ....[53]....
        /*0464*/ 	.word	0x0000d550
        /*0468*/ 	.word	0x00000004
        /*046c*/ 	.word	0x00031028
        /*0470*/ 	.short	0x010a
        /*0472*/ 	.byte	0x3f
	.zero		1


	//   ....[54]....
        /*0474*/ 	.word	0x0000da10
        /*0478*/ 	.word	0x00000000
        /*047c*/ 	.word	0x00031050
        /*0480*/ 	.short	0x010a
        /*0482*/ 	.byte	0x3f
	.zero		1


	//   ....[55]....
        /*0484*/ 	.word	0x0000da80
        /*0488*/ 	.word	0x00000000
        /*048c*/ 	.word	0x00031000
        /*0490*/ 	.short	0x010a
        /*0492*/ 	.byte	0x3f
	.zero		1


	//   ....[56]....
        /*0494*/ 	.word	0x0000daf0
        /*0498*/ 	.word	0x00000005
        /*049c*/ 	.word	0xfffffff8
        /*04a0*/ 	.short	0x010a
        /*04a2*/ 	.byte	0x3f
	.zero		1


	//   ....[57]....
        /*04a4*/ 	.word	0x0000db60
        /*04a8*/ 	.word	0x00000012
        /*04ac*/ 	.word	0x00031008
        /*04b0*/ 	.short	0x010a
        /*04b2*/ 	.byte	0x3f
	.zero		1


	//   ....[58]....
        /*04b4*/ 	.word	0x0000dbc0
        /*04b8*/ 	.word	0x00000007
        /*04bc*/ 	.word	0x00031000
        /*04c0*/ 	.short	0x010a
        /*04c2*/ 	.byte	0x3f
	.zero		1


	//   ....[59]....
        /*04c4*/ 	.word	0x0000dc20
        /*04c8*/ 	.word	0x00000012
        /*04cc*/ 	.word	0x00031000
        /*04d0*/ 	.short	0x010a
        /*04d2*/ 	.byte	0x3f
	.zero		1


	//   ....[60]....
        /*04d4*/ 	.word	0x0000dc80
        /*04d8*/ 	.word	0x00000007
        /*04dc*/ 	.word	0x00031000
        /*04e0*/ 	.short	0x010a
        /*04e2*/ 	.byte	0x3f
	.zero		1


	//   ....[61]....
        /*04e4*/ 	.word	0x0000dce0
        /*04e8*/ 	.word	0x00000013
        /*04ec*/ 	.word	0x00031000
        /*04f0*/ 	.short	0x010a
        /*04f2*/ 	.byte	0x3f
	.zero		1


	//   ....[62]....
        /*04f4*/ 	.word	0x0000dd50
        /*04f8*/ 	.word	0x00000005
        /*04fc*/ 	.word	0x00000008
        /*0500*/ 	.short	0x010a
        /*0502*/ 	.byte	0x3f
	.zero		1


	//   ....[63]....
        /*0504*/ 	.word	0x0000dda0
        /*0508*/ 	.word	0x00000004
        /*050c*/ 	.word	0x00031060
        /*0510*/ 	.short	0x010a
        /*0512*/ 	.byte	0x3f
	.zero		1


	//   ....[64]....
        /*0514*/ 	.word	0x0000ddf0
        /*0518*/ 	.word	0x00000002
        /*051c*/ 	.word	0x00031028
        /*0520*/ 	.short	0x010a
        /*0522*/ 	.byte	0x3f
	.zero		1


	//   ....[65]....
        /*0524*/ 	.word	0x0000de40
        /*0528*/ 	.word	0x00000004
        /*052c*/ 	.word	0x00031060
        /*0530*/ 	.short	0x010a
        /*0532*/ 	.byte	0x3f
	.zero		1


	//   ....[66]....
        /*0534*/ 	.word	0x0000de90
        /*0538*/ 	.word	0x00000003
        /*053c*/ 	.word	0x00031028
        /*0540*/ 	.short	0x010a
        /*0542*/ 	.byte	0x3f
	.zero		1


	//   ....[67]....
        /*0544*/ 	.word	0x0000dee0
        /*0548*/ 	.word	0x00000007
        /*054c*/ 	.word	0x00031028
        /*0550*/ 	.short	0x010a
        /*0552*/ 	.byte	0x3f
	.zero		1


	//   ....[68]....
        /*0554*/ 	.word	0x0000df30
        /*0558*/ 	.word	0x00000004
        /*055c*/ 	.word	0x00031028
        /*0560*/ 	.short	0x010a
        /*0562*/ 	.byte	0x3f
	.zero		1


	//----- nvinfo : EIATTR_NUM_MBARRIERS
	.align		4
.L_38:
        /*0564*/ 	.byte	0x03, 0x38
        /*0566*/ 	.short	0x001e


	//----- nvinfo : EIATTR_EXIT_INSTR_OFFSETS
	.align		4
        /*0568*/ 	.byte	0x04, 0x1c
        /*056a*/ 	.short	(.L_40 - .L_39)


	//   ....[0]....
.L_39:
        /*056c*/ 	.word	0x00000a10


	//   ....[1]....
        /*0570*/ 	.word	0x0000bb90


	//   ....[2]....
        /*0574*/ 	.word	0x0000bbd0


	//   ....[3]....
        /*0578*/ 	.word	0x0000cf80


	//   ....[4]....
        /*057c*/ 	.word	0x0000d9f0


	//----- nvinfo : EIATTR_MAX_THREADS
	.align		4
.L_40:
        /*0580*/ 	.byte	0x04, 0x05
        /*0582*/ 	.short	(.L_42 - .L_41)
.L_41:
        /*0584*/ 	.word	0x00000180
        /*0588*/ 	.word	0x00000001
        /*058c*/ 	.word	0x00000001


	//----- nvinfo : EIATTR_CRS_STACK_SIZE
	.align		4
.L_42:
        /*0590*/ 	.byte	0x04, 0x1e
        /*0592*/ 	.short	(.L_44 - .L_43)
.L_43:
        /*0594*/ 	.word	0x00000000


	//----- nvinfo : EIATTR_CBANK_PARAM_SIZE
	.align		4
.L_44:
        /*0598*/ 	.byte	0x03, 0x19
        /*059a*/ 	.short	0x0870


	//----- nvinfo : EIATTR_PARAM_CBANK
	.align		4
        /*059c*/ 	.byte	0x04, 0x0a
        /*059e*/ 	.short	(.L_46 - .L_45)
	.align		4
.L_45:
        /*05a0*/ 	.word	index@(.nv.constant0._ZN7cutlass13device_kernelINS_4fmha6kernel28FmhaKernelTmaWarpSpecializedINS1_10collective30FmhaMainloopTmaWarpSpecializedINS_10bfloat16_tEffN4cute5tupleIJNS7_1CILi128EEENS9_ILi64EEENS9_ILi224EEEEEENS8_IJiNS9_ILi1EEENS8_IJiiEEEEEESG_SG_NS4_12CausalFusionEJEEENS4_15FmhaFwdEpilogueIS6_fNS8_IJSB_SC_SB_EEEEENS2_23IndividualTileSchedulerEJEEEEEvNT_6ParamsE)
        /*05a4*/ 	.short	0x0210
        /*05a6*/ 	.short	0x0870


	//----- nvinfo : EIATTR_SW_WAR
	.align		4
.L_46:
        /*05a8*/ 	.byte	0x04, 0x36
        /*05aa*/ 	.short	(.L_48 - .L_47)
.L_47:
        /*05ac*/ 	.word	0x00000008
.L_48:


//--------------------- .nv.callgraph             --------------------------
	.section	.nv.callgraph,"",@"SHT_CUDA_CALLGRAPH"
	.align	4
	.sectionentsize	8
	.align		4
        /*0000*/ 	.word	0x00000000
	.align		4
        /*0004*/ 	.word	0xffffffff
	.align		4
        /*0008*/ 	.word	index@(_ZN7cutlass13device_kernelINS_4fmha6kernel28FmhaKernelTmaWarpSpecializedINS1_10collective30FmhaMainloopTmaWarpSpecializedINS_10bfloat16_tEffN4cute5tupleIJNS7_1CILi128EEENS9_ILi64EEENS9_ILi224EEEEEENS8_IJiNS9_ILi1EEENS8_IJiiEEEEEESG_SG_NS4_12CausalFusionEJEEENS4_15FmhaFwdEpilogueIS6_fNS8_IJSB_SC_SB_EEEEENS2_23IndividualTileSchedulerEJEEEEEvNT_6ParamsE)
	.align		4
        /*000c*/ 	.word	index@(__assertfail)
	.align		4
        /*0010*/ 	.word	0x00000000
	.align		4
        /*0014*/ 	.word	0xfffffffe
	.align		4
        /*0018*/ 	.word	0x00000000
	.align		4
        /*001c*/ 	.word	0xfffffffd
	.align		4
        /*0020*/ 	.word	0x00000000
	.align		4
        /*0024*/ 	.word	0xfffffffc


//--------------------- .nv.constant4             --------------------------
	.section	.nv.constant4,"a",@progbits
	.align	8
	.align		8
.nv.constant4:
        /*0000*/ 	.dword	__assertfail
	.align		8
        /*0008*/ 	.dword	__unnamed_1
	.align		8
        /*0010*/ 	.dword	__unnamed_2
	.align		8
        /*0018*/ 	.dword	_ZN39_INTERNAL_7d3773c5_4_k_cu_4948b396_28254cuda3std3__45__cpo5beginE
	.align		8
        /*0020*/ 	.dword	_ZN39_INTERNAL_7d3773c5_4_k_cu_4948b396_28254cuda3std3__45__cpo3endE
	.align		8
        /*0028*/ 	.dword	_ZN39_INTERNAL_7d3773c5_4_k_cu_4948b396_28254cuda3std3__45__cpo6cbeginE
	.align		8
        /*0030*/ 	.dword	_ZN39_INTERNAL_7d3773c5_4_k_cu_4948b396_28254cuda3std3__45__cpo4cendE
	.align		8
        /*0038*/ 	.dword	_ZN39_INTERNAL_7d3773c5_4_k_cu_4948b396_28254cuda3std3__441_GLOBAL__N__7d3773c5_4_k_cu_4948b396_28256ignoreE
	.align		8
        /*0040*/ 	.dword	_ZN39_INTERNAL_7d3773c5_4_k_cu_4948b396_28254cuda3std3__419piecewise_constructE
	.align		8
        /*0048*/ 	.dword	_ZN39_INTERNAL_7d3773c5_4_k_cu_4948b396_28254cuda3std3__48in_placeE
	.align		8
        /*0050*/ 	.dword	_ZN39_INTERNAL_7d3773c5_4_k_cu_4948b396_28254cuda3std6ranges3__45__cpo4swapE
	.align		8
        /*0058*/ 	.dword	_ZN39_INTERNAL_7d3773c5_4_k_cu_4948b396_28254cuda3std6ranges3__45__cpo9iter_moveE
	.align		8
        /*0060*/ 	.dword	_ZN39_INTERNAL_7d3773c5_4_k_cu_4948b396_28254cute7productE
	.align		8
        /*0068*/ 	.dword	_ZN39_INTERNAL_7d3773c5_4_k_cu_4948b396_28254cute1_E
	.align		8
        /*0070*/ 	.dword	$str$24
	.align		8
        /*0078*/ 	.dword	$str$25


//--------------------- .text._ZN7cutlass13device_kernelINS_4fmha6kernel28FmhaKernelTmaWarpSpecializedINS1_10collective30FmhaMainloopTmaWarpSpecializedINS_10bfloat16_tEffN4cute5tupleIJNS7_1CILi128EEENS9_ILi64EEENS9_ILi224EEEEEENS8_IJiNS9_ILi1EEENS8_IJiiEEEEEESG_SG_NS4_12CausalFusionEJEEENS4_15FmhaFwdEpilogueIS6_fNS8_IJSB_SC_SB_EEEEENS2_23IndividualTileSchedulerEJEEEEEvNT_6ParamsE --------------------------
	.section	.text._ZN7cutlass13device_kernelINS_4fmha6kernel28FmhaKernelTmaWarpSpecializedINS1_10collective30FmhaMainloopTmaWarpSpecializedINS_10bfloat16_tEffN4cute5tupleIJNS7_1CILi128EEENS9_ILi64EEENS9_ILi224EEEEEENS8_IJiNS9_ILi1EEENS8_IJiiEEEEEESG_SG_NS4_12CausalFusionEJEEENS4_15FmhaFwdEpilogueIS6_fNS8_IJSB_SC_SB_EEEEENS2_23IndividualTileSchedulerEJEEEEEvNT_6ParamsE,"ax",@progbits
	.align	128
.text._ZN7cutlass13device_kernelINS_4fmha6kernel28FmhaKernelTmaWarpSpecializedINS1_10collective30FmhaMainloopTmaWarpSpecializedINS_10bfloat16_tEffN4cute5tupleIJNS7_1CILi128EEENS9_ILi64EEENS9_ILi224EEEEEENS8_IJiNS9_ILi1EEENS8_IJiiEEEEEESG_SG_NS4_12CausalFusionEJEEENS4_15FmhaFwdEpilogueIS6_fNS8_IJSB_SC_SB_EEEEENS2_23IndividualTileSchedulerEJEEEEEvNT_6ParamsE:
        .type           _ZN7cutlass13device_kernelINS_4fmha6kernel28FmhaKernelTmaWarpSpecializedINS1_10collective30FmhaMainloopTmaWarpSpecializedINS_10bfloat16_tEffN4cute5tupleIJNS7_1CILi128EEENS9_ILi64EEENS9_ILi224EEEEEENS8_IJiNS9_ILi1EEENS8_IJiiEEEEEESG_SG_NS4_12CausalFusionEJEEENS4_15FmhaFwdEpilogueIS6_fNS8_IJSB_SC_SB_EEEEENS2_23IndividualTileSchedulerEJEEEEEvNT_6ParamsE,@function
        .size           _ZN7cutlass13device_kernelINS_4fmha6kernel28FmhaKernelTmaWarpSpecializedINS1_10collective30FmhaMainloopTmaWarpSpecializedINS_10bfloat16_tEffN4cute5tupleIJNS7_1CILi128EEENS9_ILi64EEENS9_ILi224EEEEEENS8_IJiNS9_ILi1EEENS8_IJiiEEEEEESG_SG_NS4_12CausalFusionEJEEENS4_15FmhaFwdEpilogueIS6_fNS8_IJSB_SC_SB_EEEEENS2_23IndividualTileSchedulerEJEEEEEvNT_6ParamsE,(.L_x_129 - _ZN7cutlass13device_kernelINS_4fmha6kernel28FmhaKernelTmaWarpSpecializedINS1_10collective30FmhaMainloopTmaWarpSpecializedINS_10bfloat16_tEffN4cute5tupleIJNS7_1CILi128EEENS9_ILi64EEENS9_ILi224EEEEEENS8_IJiNS9_ILi1EEENS8_IJiiEEEEEESG_SG_NS4_12CausalFusionEJEEENS4_15FmhaFwdEpilogueIS6_fNS8_IJSB_SC_SB_EEEEENS2_23IndividualTileSchedulerEJEEEEEvNT_6ParamsE)
        .other          _ZN7cutlass13device_kernelINS_4fmha6kernel28FmhaKernelTmaWarpSpecializedINS1_10collective30FmhaMainloopTmaWarpSpecializedINS_10bfloat16_tEffN4cute5tupleIJNS7_1CILi128EEENS9_ILi64EEENS9_ILi224EEEEEENS8_IJiNS9_ILi1EEENS8_IJiiEEEEEESG_SG_NS4_12CausalFusionEJEEENS4_15FmhaFwdEpilogueIS6_fNS8_IJSB_SC_SB_EEEEENS2_23IndividualTileSchedulerEJEEEEEvNT_6ParamsE,@"STO_CUDA_ENTRY STV_DEFAULT"
_ZN7cutlass13device_kernelINS_4fmha6kernel28FmhaKernelTmaWarpSpecializedINS1_10collective30FmhaMainloopTmaWarpSpecializedINS_10bfloat16_tEffN4cute5tupleIJNS7_1CILi128EEENS9_ILi64EEENS9_ILi224EEEEEENS8_IJiNS9_ILi1EEENS8_IJiiEEEEEESG_SG_NS4_12CausalFusionEJEEENS4_15FmhaFwdEpilogueIS6_fNS8_IJSB_SC_SB_EEEEENS2_23IndividualTileSchedulerEJEEEEEvNT_6ParamsE:
[----:B------:R-:W1:Y:S01]  /*0000*/  LDC R1, c[0x0][0x28] ;  /* 0x00000a00ff017b82 */ /* 0x000e620000000800 */
[----:B------:R-:W2:Y:S01]  /*0010*/  S2R R0, SR_TID.X ;  /* 0x0000000000007919 */ /* 0x000ea20000002100 */
[----:B------:R-:W-:Y:S01]  /*0020*/  ELECT P1, URZ, PT ;  /* 0x00000000003f782f */ /* 0x000fe20003820000 */
[----:B------:R-:W-:Y:S01]  /*0030*/  BSSY B0, `(.L_x_0) ;  /* 0x0000017000007945 */ /* 0x000fe20003800000 */
[----:B--2---:R-:W-:-:S05]  /*0040*/  SHF.R.U32.HI R3, RZ, 0x5, R0 ;  /* 0x00000005ff037819 */ /* 0x004fca0000011600 */
[----:B------:R-:W2:Y:S02]  /*0050*/  SHFL.IDX PT, R2, R3, RZ, 0x1f ;  /* 0x00001fff03027589 */ /* 0x000ea400000e0000 */
[----:B--2---:R-:W-:Y:S02]  /*0060*/  R2UR UR4, R2 ;  /* 0x00000000020472ca */ /* 0x004fe400000e0000 */
[----:B------:R-:W-:-:S06]  /*0070*/  SHF.R.U32.HI R2, RZ, 0x7, R0 ;  /* 0x00000007ff027819 */ /* 0x000fcc0000011600 */
[----:B------:R-:W2:Y:S05]  /*0080*/  SHFL.IDX PT, R2, R2, RZ, 0x1f ;  /* 0x00001fff02027589 */ /* 0x000eaa00000e0000 */
[----:B------:R-:W-:Y:S02]  /*0090*/  USHF.R.S32.HI UR5, URZ, 0x1f, UR4 ;  /* 0x0000001f3f057899 */ /* 0x000fe40008011404 */
[----:B------:R-:W-:Y:S02]  /*00a0*/  ISETP.NE.OR P0, PT, RZ, UR4, !P1 ;  /* 0x00000004ff007c0c */ /* 0x000fe4000cf05670 */
[----:B------:R-:W-:-:S04]  /*00b0*/  ULEA.HI UR5, UR5, UR4, URZ, 0x2 ;  /* 0x0000000405057291 */ /* 0x000fc8000f8f103f */
[----:B------:R-:W-:-:S04]  /*00c0*/  ULOP3.LUT UR5, UR5, 0xfffffffc, URZ, 0xc0, !UPT ;  /* 0xfffffffc05057892 */ /* 0x000fc8000f8ec03f */
[----:B------:R-:W-:-:S03]  /*00d0*/  UIADD3 UR8, UR4, -UR5, URZ ;  /* 0x8000000504087290 */ /* 0x000fc6000fffe03f */
[----:B-1----:R-:W-:Y:S09]  /*00e0*/  @P0 BRA `(.L_x_1) ;  /* 0x00000000002c0947 */ /* 0x002ff20003800000 */
[----:B------:R-:W-:Y:S02]  /*00f0*/  ULDC.64 UR4, c[0x0][0x198] ;  /* 0x0000660000047ab9 */ /* 0x000fe40000000a00 */
[----:B------:R-:W-:Y:S02]  /*0100*/  UIADD3 UR6, UP0, UR4, 0xf0, URZ ;  /* 0x000000f004067890 */ /* 0x000fe4000ff1e03f */
[----:B------:R-:W-:Y:S02]  /*0110*/  UIADD3 UR10, UP1, UR4, 0x1f0, URZ ;  /* 0x000001f0040a7890 */ /* 0x000fe4000ff3e03f */
[----:B------:R-:W-:Y:S02]  /*0120*/  UIADD3 UR4, UP2, UR4, 0x2f0, URZ ;  /* 0x000002f004047890 */ /* 0x000fe4000ff5e03f */
[----:B------:R-:W-:Y:S02]  /*0130*/  UIADD3.X UR7, URZ, UR5, URZ, UP0, !UPT ;  /* 0x000000053f077290 */ /* 0x000fe400087fe43f */
[----:B------:R-:W-:-:S02]  /*0140*/  UIADD3.X UR11, URZ, UR5, URZ, UP1, !UPT ;  /* 0x000000053f0b7290 */ /* 0x000fc40008ffe43f */
[----:B------:R-:W-:-:S05]  /*0150*/  UIADD3.X UR5, URZ, UR5, URZ, UP2, !UPT ;  /* 0x000000053f057290 */ /* 0x000fca00097fe43f */
[----:B------:R1:W-:Y:S02]  /*0160*/  UTMACCTL.PF [UR6] ;  /* 0x00000000060079b9 */ /* 0x0003e40008040000 */
[----:B------:R1:W-:Y:S02]  /*0170*/  UTMACCTL.PF [UR10] ;  /* 0x000000000a0079b9 */ /* 0x0003e40008040000 */
[----:B------:R1:W-:Y:S02]  /*0180*/  UTMACCTL.PF [UR4] ;  /* 0x00000000040079b9 */ /* 0x0003e40008040000 */
[----:B-1----:R-:W-:Y:S01]  /*0190*/  NOP ;  /* 0x0000000000007918 */ /* 0x002fe20000000000 */
.L_x_1:
[----:B------:R-:W-:Y:S05]  /*01a0*/  BSYNC B0 ;  /* 0x0000000000007941 */ /* 0x000fea0003800000 */
.L_x_0:
[----:B------:R-:W1:Y:S01]  /*01b0*/  SHFL.IDX PT, R4, R3, RZ, 0x1f ;  /* 0x00001fff03047589 */ /* 0x000e6200000e0000 */
[----:B--2---:R-:W-:Y:S01]  /*01c0*/  R2UR UR4, R2 ;  /* 0x00000000020472ca */ /* 0x004fe200000e0000 */
[----:B------:R-:W-:-:S12]  /*01d0*/  UISETP.NE.AND UP0, UPT, UR8, 0x1, UPT ;  /* 0x000000010800788c */ /* 0x000fd8000bf05270 */
[----:B------:R-:W-:Y:S02]  /*01e0*/  UIADD3 UR10, UR4, -0x1, URZ ;  /* 0xffffffff040a7890 */ /* 0x000fe4000fffe03f */
[----:B------:R-:W-:Y:S01]  /*01f0*/  MOV R2, UR4 ;  /* 0x0000000400027c02 */ /* 0x000fe20008000f00 */
[----:B------:R-:W-:Y:S02]  /*0200*/  UISETP.EQ.AND UP0, UPT, UR4, URZ, !UP0 ;  /* 0x0000003f0400728c */ /* 0x000fe4000c702270 */
[----:B------:R-:W-:Y:S02]  /*0210*/  UISETP.GE.U32.AND UP1, UPT, UR10, 0x4, UPT ;  /* 0x000000040a00788c */ /* 0x000fe4000bf26070 */
[----:B------:R-:W-:Y:S01]  /*0220*/  USEL UR15, URZ, 0x1, !UP0 ;  /* 0x000000013f0f7887 */ /* 0x000fe2000c000000 */
[----:B-1----:R-:W-:-:S03]  /*0230*/  ISETP.NE.AND P0, PT, R4, RZ, PT ;  /* 0x000000ff0400720c */ /* 0x002fc60003f05270 */
[----:B------:R-:W-:-:S10]  /*0240*/  USEL UR15, UR15, 0x2, UP1 ;  /* 0x000000020f0f7887 */ /* 0x000fd40008800000 */
[----:B------:R-:W-:Y:S05]  /*0250*/  @P0 BRA `(.L_x_2) ;  /* 0x0000000000480947 */ /* 0x000fea0003800000 */
[----:B------:R-:W1:Y:S01]  /*0260*/  S2UR UR9, SR_CgaCtaId ;  /* 0x00000000000979c3 */ /* 0x000e620000008800 */
[----:B------:R-:W-:Y:S01]  /*0270*/  UMOV UR4, 0x400 ;  /* 0x0000040000047882 */ /* 0x000fe20000000000 */
[----:B------:R-:W-:Y:S01]  /*0280*/  UMOV UR5, 0x1 ;  /* 0x0000000100057882 */ /* 0x000fe20000000000 */
[----:B------:R-:W-:Y:S01]  /*0290*/  UMOV UR6, 0x80 ;  /* 0x0000008000067882 */ /* 0x000fe20000000000 */
[----:B------:R-:W-:Y:S01]  /*02a0*/  ELECT P0, URZ, PT ;  /* 0x00000000003f782f */ /* 0x000fe20003800000 */
[----:B------:R-:W-:-:S04]  /*02b0*/  UIADD3 UR6, -UR6, 0x100000, URZ ;  /* 0x0010000006067890 */ /* 0x000fc8000fffe13f */
[----:B------:R-:W-:Y:S02]  /*02c0*/  USHF.L.U32 UR7, UR6, 0xb, URZ ;  /* 0x0000000b06077899 */ /* 0x000fe4000800063f */
[----:B------:R-:W-:Y:S02]  /*02d0*/  USHF.L.U32 UR6, UR6, 0x1, URZ ;  /* 0x0000000106067899 */ /* 0x000fe4000800063f */
[----:B-1----:R-:W-:Y:S02]  /*02e0*/  ULEA UR9, UR9, UR4, 0x18 ;  /* 0x0000000409097291 */ /* 0x002fe4000f8ec03f */
[----:B------:R-:W-:-:S04]  /*02f0*/  UIADD3 UR4, -UR5, 0x100000, URZ ;  /* 0x0010000005047890 */ /* 0x000fc8000fffe13f */
[----:B------:R-:W-:Y:S02]  /*0300*/  USHF.L.U32 UR5, UR4, 0xb, URZ ;  /* 0x0000000b04057899 */ /* 0x000fe4000800063f */
[----:B------:R-:W-:Y:S01]  /*0310*/  USHF.L.U32 UR4, UR4, 0x1, URZ ;  /* 0x0000000104047899 */ /* 0x000fe2000800063f */
[----:B------:R-:W1:Y:S11]  /*0320*/  FENCE.VIEW.ASYNC.S ;  /* 0x00000000000073c6 */ /* 0x000e760000000000 */
[----:B-1----:R1:W2:Y:S01]  /*0330*/  SYNCS.EXCH.64 URZ, [UR9+0x31050], UR4 ;  /* 0x03105004093f75b2 */ /* 0x0022a20008000100 */
[----:B------:R1:W3:Y:S01]  /*0340*/  SYNCS.EXCH.64 URZ, [UR9+0x31060], UR6 ;  /* 0x03106006093f75b2 */ /* 0x0002e20008000100 */
[----:B------:R1:W4:Y:S01]  /*0350*/  SYNCS.EXCH.64 URZ, [UR9+0x31058], UR4 ;  /* 0x03105804093f75b2 */ /* 0x0003220008000100 */
[----:B------:R1:W1:Y:S01]  /*0360*/  SYNCS.EXCH.64 URZ, [UR9+0x31068], UR6 ;  /* 0x03106806093f75b2 */ /* 0x0002620008000100 */
[----:B------:R-:W-:Y:S01]  /*0370*/  NOP ;  /* 0x0000000000007918 */ /* 0x000fe20000000000 */
.L_x_2:
[----:B------:R-:W5:Y:S01]  /*0380*/  SHFL.IDX PT, R4, R3, RZ, 0x1f ;  /* 0x00001fff03047589 */ /* 0x000f6200000e0000 */
[----:B------:R-:W-:Y:S01]  /*0390*/  NOP ;  /* 0x0000000000007918 */ /* 0x000fe20000000000 */
[----:B-----5:R-:W-:-:S13]  /*03a0*/  ISETP.NE.AND P0, PT, R4, RZ, PT ;  /* 0x000000ff0400720c */ /* 0x020fda0003f05270 */
[----:B------:R-:W-:Y:S05]  /*03b0*/  @P0 BRA `(.L_x_3) ;  /* 0x0000000000600947 */ /* 0x000fea0003800000 */
[----:B-1----:R-:W1:Y:S01]  /*03c0*/  S2UR UR5, SR_CgaCtaId ;  /* 0x00000000000579c3 */ /* 0x002e620000008800 */
[----:B------:R-:W-:Y:S01]  /*03d0*/  UMOV UR4, 0x400 ;  /* 0x0000040000047882 */ /* 0x000fe20000000000 */
[----:B------:R-:W-:Y:S01]  /*03e0*/  UMOV UR6, 0x1 ;  /* 0x0000000100067882 */ /* 0x000fe20000000000 */
[----:B------:R-:W-:Y:S01]  /*03f0*/  UMOV UR11, 0x100 ;  /* 0x00000100000b7882 */ /* 0x000fe20000000000 */
[----:B------:R-:W-:-:S04]  /*0400*/  UIADD3 UR6, -UR6, 0x100000, URZ ;  /* 0x0010000006067890 */ /* 0x000fc8000fffe13f */
[----:B------:R-:W-:Y:S02]  /*0410*/  USHF.L.U32 UR7, UR6, 0xb, URZ ;  /* 0x0000000b06077899 */ /* 0x000fe4000800063f */
[----:B------:R-:W-:Y:S01]  /*0420*/  USHF.L.U32 UR6, UR6, 0x1, URZ ;  /* 0x0000000106067899 */ /* 0x000fe2000800063f */
[----:B------:R-:W-:Y:S01]  /*0430*/  ELECT P0, URZ, PT ;  /* 0x00000000003f782f */ /* 0x000fe20003800000 */
[----:B-1----:R-:W-:Y:S02]  /*0440*/  ULEA UR9, UR5, UR4, 0x18 ;  /* 0x0000000405097291 */ /* 0x002fe4000f8ec03f */
[----:B------:R-:W-:-:S04]  /*0450*/  UIADD3 UR4, -UR11, 0x100000, URZ ;  /* 0x001000000b047890 */ /* 0x000fc8000fffe13f */
[----:B------:R-:W-:Y:S02]  /*0460*/  USHF.L.U32 UR5, UR4, 0xb, URZ ;  /* 0x0000000b04057899 */ /* 0x000fe4000800063f */
[----:B------:R-:W-:Y:S01]  /*0470*/  USHF.L.U32 UR4, UR4, 0x1, URZ ;  /* 0x0000000104047899 */ /* 0x000fe2000800063f */
[----:B------:R-:W1:Y:S03]  /*0480*/  FENCE.VIEW.ASYNC.S ;  /* 0x00000000000073c6 */ /* 0x000e660000000000 */
[----:B-1----:R1:W1:Y:S08]  /*0490*/  SYNCS.EXCH.64 URZ, [UR9+0x31000], UR6 ;  /* 0x03100006093f75b2 */ /* 0x0022700008000100 */
[----:B------:R1:W1:Y:S01]  /*04a0*/  SYNCS.EXCH.64 URZ, [UR9+0x31028], UR4 ;  /* 0x03102804093f75b2 */ /* 0x0002620008000100 */
        /* <DEDUP_REMOVED lines=8> */
[----:B------:R-:W-:Y:S01]  /*0530*/  NOP ;  /* 0x0000000000007918 */ /* 0x000fe20000000000 */
.L_x_3:
        /* <DEDUP_REMOVED lines=21> */
[----:B------:R-:W-:Y:S01]  /*0690*/  NOP ;  /* 0x0000000000007918 */ /* 0x000fe20000000000 */
.L_x_4:
[----:B------:R-:W5:Y:S01]  /*06a0*/  SHFL.IDX PT, R4, R3, RZ, 0x1f ;  /* 0x00001fff03047589 */ /* 0x000f6200000e0000 */
[----:B------:R-:W-:Y:S01]  /*06b0*/  ELECT P0, URZ, PT ;  /* 0x00000000003f782f */ /* 0x000fe20003800000 */
[----:B------:R-:W-:Y:S01]  /*06c0*/  NOP ;  /* 0x0000000000007918 */ /* 0x000fe20000000000 */
[----:B-1----:R-:W-:Y:S02]  /*06d0*/  UMOV UR4, 0x80 ;  /* 0x0000008000047882 */ /* 0x002fe40000000000 */
[C---:B-----5:R-:W-:Y:S02]  /*06e0*/  ISETP.NE.OR P0, PT, R4.reuse, RZ, !P0 ;  /* 0x000000ff0400720c */ /* 0x060fe40004705670 */
[----:B------:R-:W-:-:S11]  /*06f0*/  ISETP.NE.AND P2, PT, R4, RZ, PT ;  /* 0x000000ff0400720c */ /* 0x000fd60003f45270 */
[----:B------:R-:W-:Y:S01]  /*0700*/  VOTEU.ALL UP0, P0 ;  /* 0x00000000003f7886 */ /* 0x000fe20000000000 */
[----:B------:R-:W-:Y:S01]  /*0710*/  VOTEU.ALL UP2, P0 ;  /* 0x00000000003f7886 */ /* 0x000fe20000040000 */
[----:B------:R-:W-:Y:S01]  /*0720*/  VOTEU.ALL UP3, P0 ;  /* 0x00000000003f7886 */ /* 0x000fe20000060000 */
[----:B------:R-:W-:Y:S02]  /*0730*/  VOTEU.ALL UP4, P0 ;  /* 0x00000000003f7886 */ /* 0x000fe40000080000 */
[----:B------:R-:W1:Y:S01]  /*0740*/  @!UP0 S2UR UR7, SR_CgaCtaId ;  /* 0x00000000000789c3 */ /* 0x000e620000008800 */
[----:B------:R-:W-:Y:S01]  /*0750*/  @!UP0 UMOV UR6, 0x400 ;  /* 0x0000040000068882 */ /* 0x000fe20000000000 */
[----:B------:R-:W-:-:S04]  /*0760*/  @!UP0 UIADD3 UR4, -UR4, 0x100000, URZ ;  /* 0x0010000004048890 */ /* 0x000fc8000fffe13f */
[----:B------:R-:W-:Y:S02]  /*0770*/  @!UP0 USHF.L.U32 UR5, UR4, 0xb, URZ ;  /* 0x0000000b04058899 */ /* 0x000fe4000800063f */
[----:B------:R-:W-:Y:S02]  /*0780*/  @!UP0 USHF.L.U32 UR4, UR4, 0x1, URZ ;  /* 0x0000000104048899 */ /* 0x000fe4000800063f */
[----:B-1----:R-:W-:Y:S01]  /*0790*/  @!UP0 ULEA UR6, UR7, UR6, 0x18 ;  /* 0x0000000607068291 */ /* 0x002fe2000f8ec03f */
[----:B------:R-:W-:Y:S01]  /*07a0*/  VOTEU.ALL UP0, P0 ;  /* 0x00000000003f7886 */ /* 0x000fe20000000000 */
[----:B------:R-:W1:Y:S10]  /*07b0*/  FENCE.VIEW.ASYNC.S ;  /* 0x00000000000073c6 */ /* 0x000e740000000000 */
[----:B-1----:R1:W1:Y:S01]  /*07c0*/  @!UP0 SYNCS.EXCH.64 URZ, [UR6+0x31090], UR4 ;  /* 0x03109004063f85b2 */ /* 0x0022620008000100 */
[----:B------:R1:W1:Y:S01]  /*07d0*/  @!UP2 SYNCS.EXCH.64 URZ, [UR6+0x31098], UR4 ;  /* 0x03109804063fa5b2 */ /* 0x0002620008000100 */
[----:B------:R1:W1:Y:S01]  /*07e0*/  @!UP3 SYNCS.EXCH.64 URZ, [UR6+0x310a0], UR4 ;  /* 0x0310a004063fb5b2 */ /* 0x0002620008000100 */
[----:B------:R1:W1:Y:S01]  /*07f0*/  @!UP4 SYNCS.EXCH.64 URZ, [UR6+0x310a8], UR4 ;  /* 0x0310a804063fc5b2 */ /* 0x0002620008000100 */
[----:B------:R-:W-:Y:S01]  /*0800*/  NOP ;  /* 0x0000000000007918 */ /* 0x000fe20000000000 */
[----:B------:R-:W-:Y:S05]  /*0810*/  @P2 BRA `(.L_x_5) ;  /* 0x0000000000582947 */ /* 0x000fea0003800000 */
[----:B-1----:R-:W1:Y:S01]  /*0820*/  S2UR UR5, SR_CgaCtaId ;  /* 0x00000000000579c3 */ /* 0x002e620000008800 */
[----:B------:R-:W-:Y:S01]  /*0830*/  UMOV UR4, 0x400 ;  /* 0x0000040000047882 */ /* 0x000fe20000000000 */
[----:B------:R-:W-:Y:S01]  /*0840*/  UMOV UR6, 0x20 ;  /* 0x0000002000067882 */ /* 0x000fe20000000000 */
[----:B------:R-:W-:Y:S01]  /*0850*/  UMOV UR7, 0x80 ;  /* 0x0000008000077882 */ /* 0x000fe20000000000 */
[----:B------:R-:W-:Y:S01]  /*0860*/  ELECT P0, URZ, PT ;  /* 0x00000000003f782f */ /* 0x000fe20003800000 */
[----:B-1----:R-:W-:Y:S02]  /*0870*/  ULEA UR9, UR5, UR4, 0x18 ;  /* 0x0000000405097291 */ /* 0x002fe4000f8ec03f */
[----:B------:R-:W-:-:S04]  /*0880*/  UIADD3 UR4, -UR6, 0x100000, URZ ;  /* 0x0010000006047890 */ /* 0x000fc8000fffe13f */
[----:B------:R-:W-:Y:S02]  /*0890*/  USHF.L.U32 UR5, UR4, 0xb, URZ ;  /* 0x0000000b04057899 */ /* 0x000fe4000800063f */
[----:B------:R-:W-:Y:S02]  /*08a0*/  USHF.L.U32 UR4, UR4, 0x1, URZ ;  /* 0x0000000104047899 */ /* 0x000fe4000800063f */
        /* <DEDUP_REMOVED lines=13> */
.L_x_5:
[----:B-1----:R-:W-:Y:S01]  /*0980*/  R2UR UR4, R2 ;  /* 0x00000000020472ca */ /* 0x002fe200000e0000 */
[----:B------:R-:W-:Y:S01]  /*0990*/  NOP ;  /* 0x0000000000007918 */ /* 0x000fe20000000000 */
[----:B------:R-:W-:Y:S01]  /*09a0*/  MOV R3, UR8 ;  /* 0x0000000800037c02 */ /* 0x000fe20008000f00 */
[----:B--234-:R-:W-:Y:S03]  /*09b0*/  BAR.SYNC.DEFER_BLOCKING 0x0 ;  /* 0x0000000000007b1d */ /* 0x01cfe60000010000 */
[----:B------:R-:W-:-:S07]  /*09c0*/  ISETP.EQ.AND P2, PT, R3, 0x1, P1 ;  /* 0x000000010300780c */ /* 0x000fce0000f42270 */
[----:B------:R-:W-:-:S13]  /*09d0*/  ISETP.NE.AND P0, PT, RZ, UR4, PT ;  /* 0x00000004ff007c0c */ /* 0x000fda000bf05270 */
[----:B------:R-:W-:Y:S05]  /*09e0*/  @!P0 BRA `(.L_x_6) ;  /* 0x000000b0006c8947 */ /* 0x000fea0003800000 */
[----:B------:R-:W-:-:S06]  /*09f0*/  UISETP.GT.U32.AND UP0, UPT, UR10, 0x3, UPT ;  /* 0x000000030a00788c */ /* 0x000fcc000bf04070 */
[----:B------:R-:W-:-:S13]  /*0a00*/  PLOP3.LUT P0, PT, PT, PT, UP0, 0x80, 0x0 ;  /* 0x000000000000781c */ /* 0x000fda0003f0f008 */
[----:B------:R-:W-:Y:S05]  /*0a10*/  @P0 EXIT ;  /* 0x000000000000094d */ /* 0x000fea0003800000 */
.L_x_7:
[----:B------:R-:W-:-:S08]  /*0a20*/  NOP ;  /* 0x0000000000007918 */ /* 0x000fd00000000000 */
[----:B------:R-:W1:Y:S02]  /*0a30*/  USETMAXREG.TRY_ALLOC.CTAPOOL UP0, 0xf0 ;  /* 0x000000f0000079c8 */ /* 0x000e640008000600 */
[----:B-1----:R-:W-:-:S13]  /*0a40*/  PLOP3.LUT P0, PT, PT, PT, UP0, 0x80, 0x0 ;  /* 0x000000000000781c */ /* 0x002fda0003f0f008 */
[----:B------:R-:W-:Y:S05]  /*0a50*/  @!P0 BRA `(.L_x_7) ;  /* 0xfffffffc00f08947 */ /* 0x000fea000383ffff */
[----:B------:R-:W-:Y:S01]  /*0a60*/  R2UR UR4, R2 ;  /* 0x00000000020472ca */ /* 0x000fe200000e0000 */
[----:B------:R-:W1:Y:S01]  /*0a70*/  S2UR UR5, SR_CTAID.X ;  /* 0x00000000000579c3 */ /* 0x000e620000002500 */
[----:B------:R-:W-:-:S11]  /*0a80*/  UMOV UR11, URZ ;  /* 0x0000003f000b7c82 */ /* 0x000fd60008000000 */
[----:B------:R-:W-:-:S03]  /*0a90*/  UISETP.NE.AND UP0, UPT, UR4, 0x1, UPT ;  /* 0x000000010400788c */ /* 0x000fc6000bf05270 */
[----:B------:R-:W-:-:S03]  /*0aa0*/  UMOV UR4, URZ ;  /* 0x0000003f00047c82 */ /* 0x000fc60008000000 */
[----:B------:R-:W-:-:S13]  /*0ab0*/  PLOP3.LUT P0, PT, PT, PT, UP0, 0x80, 0x0 ;  /* 0x000000000000781c */ /* 0x000fda0003f0f008 */
[----:B-1----:R-:W-:Y:S05]  /*0ac0*/  @!P0 BRA `(.L_x_8) ;  /* 0x0000000000488947 */ /* 0x002fea0003800000 */
[----:B------:R-:W-:Y:S01]  /*0ad0*/  R2UR UR6, R2 ;  /* 0x00000000020672ca */ /* 0x000fe200000e0000 */
[----:B------:R-:W-:-:S12]  /*0ae0*/  UMOV UR11, 0x1 ;  /* 0x00000001000b7882 */ /* 0x000fd80000000000 */
[----:B------:R-:W-:-:S06]  /*0af0*/  UISETP.NE.AND UP0, UPT, UR6, 0x2, UPT ;  /* 0x000000020600788c */ /* 0x000fcc000bf05270 */
[----:B------:R-:W-:-:S13]  /*0b00*/  PLOP3.LUT P1, PT, PT, PT, UP0, 0x80, 0x0 ;  /* 0x000000000000781c */ /* 0x000fda0003f2f008 */
[----:B------:R-:W-:Y:S05]  /*0b10*/  @!P1 BRA `(.L_x_8) ;  /* 0x0000000000349947 */ /* 0x000fea0003800000 */
[----:B------:R-:W-:-:S13]  /*0b20*/  R2UR UR4, R2 ;  /* 0x00000000020472ca */ /* 0x000fda00000e0000 */
[----:B------:R-:W-:-:S06]  /*0b30*/  UISETP.NE.AND UP0, UPT, UR4, 0x3, UPT ;  /* 0x000000030400788c */ /* 0x000fcc000bf05270 */
[----:B------:R-:W-:-:S13]  /*0b40*/  PLOP3.LUT P1, PT, PT, PT, UP0, 0x80, 0x0 ;  /* 0x000000000000781c */ /* 0x000fda0003f2f008 */
[----:B------:R-:W-:Y:S05]  /*0b50*/  @!P1 BRA `(.L_x_9) ;  /* 0x00000000001c9947 */ /* 0x000fea0003800000 */
[----:B------:R-:W-:-:S13]  /*0b60*/  R2UR UR4, R2 ;  /* 0x00000000020472ca */ /* 0x000fda00000e0000 */
[----:B------:R-:W-:-:S11]  /*0b70*/  UISETP.NE.AND UP0, UPT, UR4, 0x4, UPT ;  /* 0x000000040400788c */ /* 0x000fd6000bf05270 */
[----:B------:R-:W-:Y:S01]  /*0b80*/  @!UP0 UMOV UR4, 0x1 ;  /* 0x0000000100048882 */ /* 0x000fe20000000000 */
[----:B------:R-:W-:Y:S01]  /*0b90*/  @!UP0 UMOV UR11, 0x1 ;  /* 0x00000001000b8882 */ /* 0x000fe20000000000 */
[----:B------:R-:W-:Y:S01]  /*0ba0*/  @UP0 UMOV UR4, URZ ;  /* 0x0000003f00040c82 */ /* 0x000fe20008000000 */
[----:B------:R-:W-:Y:S01]  /*0bb0*/  @UP0 UMOV UR11, URZ ;  /* 0x0000003f000b0c82 */ /* 0x000fe20008000000 */
[----:B------:R-:W-:Y:S05]  /*0bc0*/  BRA `(.L_x_8) ;  /* 0x0000000000087947 */ /* 0x000fea0003800000 */
.L_x_9:
[----:B------:R-:W-:Y:S01]  /*0bd0*/  UMOV UR4, 0x1 ;  /* 0x0000000100047882 */ /* 0x000fe20000000000 */
[----:B------:R-:W-:-:S05]  /*0be0*/  UMOV UR11, URZ ;  /* 0x0000003f000b7c82 */ /* 0x000fca0008000000 */
.L_x_8:
[----:B------:R-:W-:Y:S05]  /*0bf0*/  @!P0 BRA `(.L_x_10) ;  /* 0x0000000000588947 */ /* 0x000fea0003800000 */
[----:B------:R-:W-:-:S13]  /*0c00*/  R2UR UR6, R2 ;  /* 0x00000000020672ca */ /* 0x000fda00000e0000 */
[----:B------:R-:W-:-:S06]  /*0c10*/  UISETP.NE.AND UP0, UPT, UR6, 0x2, UPT ;  /* 0x000000020600788c */ /* 0x000fcc000bf05270 */
[----:B------:R-:W-:-:S13]  /*0c20*/  PLOP3.LUT P0, PT, PT, PT, UP0, 0x80, 0x0 ;  /* 0x000000000000781c */ /* 0x000fda0003f0f008 */
[----:B------:R-:W-:Y:S05]  /*0c30*/  @!P0 BRA `(.L_x_11) ;  /* 0x00000000003c8947 */ /* 0x000fea0003800000 */
[----:B------:R-:W-:-:S13]  /*0c40*/  R2UR UR6, R2 ;  /* 0x00000000020672ca */ /* 0x000fda00000e0000 */
[----:B------:R-:W-:-:S06]  /*0c50*/  UISETP.NE.AND UP0, UPT, UR6, 0x3, UPT ;  /* 0x000000030600788c */ /* 0x000fcc000bf05270 */
[----:B------:R-:W-:-:S13]  /*0c60*/  PLOP3.LUT P0, PT, PT, PT, UP0, 0x80, 0x0 ;  /* 0x000000000000781c */ /* 0x000fda0003f0f008 */
[----:B------:R-:W-:Y:S05]  /*0c70*/  @!P0 BRA `(.L_x_12) ;  /* 0x0000000000208947 */ /* 0x000fea0003800000 */
[----:B------:R-:W-:Y:S02]  /*0c80*/  R2UR UR6, R2 ;  /* 0x00000000020672ca */ /* 0x000fe400000e0000 */
[----:B------:R-:W-:-:S11]  /*0c90*/  MOV R17, UR5 ;  /* 0x0000000500117c02 */ /* 0x000fd60008000f00 */
[----:B------:R-:W-:-:S06]  /*0ca0*/  UISETP.NE.AND UP0, UPT, UR6, 0x4, UPT ;  /* 0x000000040600788c */ /* 0x000fcc000bf05270 */
[----:B------:R-:W-:-:S13]  /*0cb0*/  PLOP3.LUT P0, PT, PT, PT, UP0, 0x80, 0x0 ;  /* 0x000000000000781c */ /* 0x000fda0003f0f008 */
[----:B------:R-:W-:Y:S05]  /*0cc0*/  @P0 BRA `(.L_x_13) ;  /* 0x00000000002c0947 */ /* 0x000fea0003800000 */
[----:B------:R-:W-:-:S06]  /*0cd0*/  ULEA UR6, UR5, 0x3, 0x1 ;  /* 0x0000000305067891 */ /* 0x000fcc000f8e083f */
[----:B------:R-:W-:Y:S01]  /*0ce0*/  MOV R17, UR6 ;  /* 0x0000000600117c02 */ /* 0x000fe20008000f00 */
[----:B------:R-:W-:Y:S06]  /*0cf0*/  BRA `(.L_x_13) ;  /* 0x0000000000207947 */ /* 0x000fec0003800000 */
.L_x_12:
[----:B------:R-:W-:-:S06]  /*0d00*/  ULEA UR6, UR5, 0x2, 0x1 ;  /* 0x0000000205067891 */ /* 0x000fcc000f8e083f */
[----:B------:R-:W-:Y:S01]  /*0d10*/  MOV R17, UR6 ;  /* 0x0000000600117c02 */ /* 0x000fe20008000f00 */
[----:B------:R-:W-:Y:S06]  /*0d20*/  BRA `(.L_x_13) ;  /* 0x0000000000147947 */ /* 0x000fec0003800000 */
.L_x_11:
[----:B------:R-:W-:-:S06]  /*0d30*/  ULEA UR6, UR5, 0x1, 0x1 ;  /* 0x0000000105067891 */ /* 0x000fcc000f8e083f */
[----:B------:R-:W-:Y:S01]  /*0d40*/  MOV R17, UR6 ;  /* 0x0000000600117c02 */ /* 0x000fe20008000f00 */
[----:B------:R-:W-:Y:S06]  /*0d50*/  BRA `(.L_x_13) ;  /* 0x0000000000087947 */ /* 0x000fec0003800000 */
.L_x_10:
[----:B------:R-:W-:-:S06]  /*0d60*/  USHF.L.U32 UR6, UR5, 0x1, URZ ;  /* 0x0000000105067899 */ /* 0x000fcc000800063f */
[----:B------:R-:W-:-:S07]  /*0d70*/  MOV R17, UR6 ;  /* 0x0000000600117c02 */ /* 0x000fce0008000f00 */
.L_x_13:
[----:B------:R-:W1:Y:S01]  /*0d80*/  LDC R3, c[0x0][0x28c] ;  /* 0x0000a300ff037b82 */ /* 0x000e620000000800 */
[----:B------:R-:W-:Y:S02]  /*0d90*/  ULOP3.LUT UR6, UR15, 0x1, URZ, 0xfc, !UPT ;  /* 0x000000010f067892 */ /* 0x000fe4000f8efc3f */
[----:B------:R-:W-:Y:S02]  /*0da0*/  ULEA UR5, UR5, 0xbf, 0x7 ;  /* 0x000000bf05057891 */ /* 0x000fe4000f8e383f */
[----:B------:R-:W-:Y:S02]  /*0db0*/  UISETP.NE.AND UP0, UPT, UR6, 0x3, UPT ;  /* 0x000000030600788c */ /* 0x000fe4000bf05270 */
[----:B------:R-:W-:-:S04]  /*0dc0*/  USHF.R.U32.HI UR5, URZ, 0x6, UR5 ;  /* 0x000000063f057899 */ /* 0x000fc80008011605 */
[----:B------:R-:W-:Y:S02]  /*0dd0*/  PLOP3.LUT P0, PT, PT, PT, UP0, 0x80, 0x0 ;  /* 0x000000000000781c */ /* 0x000fe40003f0f008 */
[----:B-1----:R-:W-:-:S04]  /*0de0*/  IADD3 R3, R3, 0x3f, RZ ;  /* 0x0000003f03037810 */ /* 0x002fc80007ffe0ff */
[----:B------:R-:W-:-:S04]  /*0df0*/  SHF.R.S32.HI R4, RZ, 0x1f, R3 ;  /* 0x0000001fff047819 */ /* 0x000fc80000011403 */
[----:B------:R-:W-:-:S04]  /*0e00*/  LEA.HI R4, R4, R3, RZ, 0x6 ;  /* 0x0000000304047211 */ /* 0x000fc800078f30ff */
[----:B------:R-:W-:-:S04]  /*0e10*/  SHF.R.S32.HI R4, RZ, 0x6, R4 ;  /* 0x00000006ff047819 */ /* 0x000fc80000011404 */
[----:B------:R-:W-:Y:S01]  /*0e20*/  VIMNMX R14, R4, UR5, PT ;  /* 0x00000005040e7c48 */ /* 0x000fe2000bfe0100 */
[----:B------:R-:W-:Y:S06]  /*0e30*/  @!P0 BRA `(.L_x_14) ;  /* 0x0000000000048947 */ /* 0x000fec0003800000 */
[----:B------:R-:W-:Y:S01]  /*0e40*/  BPT.TRAP 0x1 ;  /* 0x000000040000795c */ /* 0x000fe20000300000 */
.L_x_14:
[----:B------:R-:W1:Y:S01]  /*0e50*/  S2UR UR6, SR_CgaCtaId ;  /* 0x00000000000679c3 */ /* 0x000e620000008800 */
[----:B------:R-:W-:Y:S01]  /*0e60*/  UMOV UR5, 0x400 ;  /* 0x0000040000057882 */ /* 0x000fe20000000000 */
[----:B------:R-:W-:Y:S02]  /*0e70*/  MOV R7, UR4 ;  /* 0x0000000400077c02 */ /* 0x000fe40008000f00 */
[----:B------:R-:W-:Y:S02]  /*0e80*/  SHF.R.S32.HI R3, RZ, 0x1f, R0 ;  /* 0x0000001fff037819 */ /* 0x000fe40000011400 */
[----:B------:R-:W-:Y:S02]  /*0e90*/  SHF.L.U32 R7, R7, 0x1f, RZ ;  /* 0x0000001f07077819 */ /* 0x000fe400000006ff */
[----:B------:R-:W-:Y:S02]  /*0ea0*/  LEA.HI R3, R3, R0, RZ, 0x7 ;  /* 0x0000000003037211 */ /* 0x000fe400078f38ff */
[----:B------:R-:W-:-:S02]  /*0eb0*/  R2UR UR7, R17 ;  /* 0x00000000110772ca */ /* 0x000fc400000e0000 */
[----:B------:R-:W-:-:S04]  /*0ec0*/  LOP3.LUT R3, R3, 0xffffff80, RZ, 0xc0, !PT ;  /* 0xffffff8003037812 */ /* 0x000fc800078ec0ff */
[----:B------:R-:W-:-:S04]  /*0ed0*/  IADD3 R3, -R3, R0, RZ ;  /* 0x0000000003037210 */ /* 0x000fc80007ffe1ff */
[----:B------:R-:W-:Y:S01]  /*0ee0*/  SHF.R.S32.HI R0, RZ, 0x1f, R3 ;  /* 0x0000001fff007819 */ /* 0x000fe20000011403 */
[----:B-1----:R-:W-:-:S03]  /*0ef0*/  ULEA UR8, UR6, UR5, 0x18 ;  /* 0x0000000506087291 */ /* 0x002fc6000f8ec03f */
[CC--:B------:R-:W-:Y:S02]  /*0f00*/  LEA.HI R4, R0.reuse, R3.reuse, RZ, 0x2 ;  /* 0x0000000300047211 */ /* 0x0c0fe400078f10ff */
[----:B------:R-:W-:Y:S01]  /*0f10*/  LEA.HI R0, R0, R3, RZ, 0x5 ;  /* 0x0000000300007211 */ /* 0x000fe200078f28ff */
[----:B------:R-:W-:Y:S01]  /*0f20*/  ULEA UR5, UR11, UR8, 0x3 ;  /* 0x000000080b057291 */ /* 0x000fe2000f8e183f */
[--C-:B------:R-:W-:Y:S02]  /*0f30*/  SHF.R.S32.HI R5, RZ, 0x2, R4.reuse ;  /* 0x00000002ff057819 */ /* 0x100fe40000011404 */
[----:B------:R-:W-:Y:S02]  /*0f40*/  SHF.R.S32.HI R6, RZ, 0x1f, R4 ;  /* 0x0000001fff067819 */ /* 0x000fe40000011404 */
[----:B------:R-:W-:Y:S02]  /*0f50*/  LOP3.LUT R4, R4, 0x7ffffffc, RZ, 0xc0, !PT ;  /* 0x7ffffffc04047812 */ /* 0x000fe400078ec0ff */
[----:B------:R-:W-:-:S02]  /*0f60*/  LEA.HI R6, R6, R5, RZ, 0x3 ;  /* 0x0000000506067211 */ /* 0x000fc400078f18ff */
[----:B------:R-:W1:Y:S01]  /*0f70*/  SYNCS.PHASECHK.TRANS64.TRYWAIT P1, [UR5+0x31050], R7 ;  /* 0x03105007ff0075a7 */ /* 0x000e620008020145 */
[----:B------:R-:W-:Y:S02]  /*0f80*/  IADD3 R4, R3, -R4, RZ ;  /* 0x8000000403047210 */ /* 0x000fe40007ffe0ff */
[----:B------:R-:W-:Y:S02]  /*0f90*/  LOP3.LUT R6, R6, 0xfffffff8, RZ, 0xc0, !PT ;  /* 0xfffffff806067812 */ /* 0x000fe400078ec0ff */
[----:B------:R-:W-:Y:S02]  /*0fa0*/  MOV R16, UR8 ;  /* 0x0000000800107c02 */ /* 0x000fe40008000f00 */
[----:B------:R-:W-:Y:S02]  /*0fb0*/  IADD3 R6, R5, -R6, RZ ;  /* 0x8000000605067210 */ /* 0x000fe40007ffe0ff */
[----:B------:R-:W-:-:S04]  /*0fc0*/  SHF.R.S32.HI R5, RZ, 0x5, R0 ;  /* 0x00000005ff057819 */ /* 0x000fc80000011400 */
[----:B------:R-:W-:Y:S02]  /*0fd0*/  LEA R3, R5, R6, 0x4 ;  /* 0x0000000605037211 */ /* 0x000fe400078e20ff */
[----:B------:R-:W-:Y:S01]  /*0fe0*/  MOV R6, UR7 ;  /* 0x0000000700067c02 */ /* 0x000fe20008000f00 */
[----:B-1----:R-:W-:Y:S06]  /*0ff0*/  @!P1 BRA `(.L_x_15) ;  /* 0x000000c800809947 */ /* 0x002fec0003800000 */
.L_x_111:
[----:B------:R-:W-:Y:S02]  /*1000*/  SHF.L.U32 R10, R4, 0x1, RZ ;  /* 0x00000001040a7819 */ /* 0x000fe400000006ff */
[----:B------:R-:W-:Y:S01]  /*1010*/  LEA R3, R6, R3, 0x6 ;  /* 0x0000000306037211 */ /* 0x000fe200078e30ff */
[----:B------:R-:W-:Y:S06]  /*1020*/  @!P0 BRA `(.L_x_16) ;  /* 0x0000000000048947 */ /* 0x000fec0003800000 */
[----:B------:R-:W-:Y:S01]  /*1030*/  BPT.TRAP 0x1 ;  /* 0x000000040000795c */ /* 0x000fe20000300000 */
.L_x_16:
[----:B------:R-:W-:Y:S02]  /*1040*/  R2UR UR4, R16 ;  /* 0x00000000100472ca */ /* 0x000fe400000e0000 */
[----:B------:R-:W-:Y:S02]  /*1050*/  SHF.L.U32 R15, RZ, 0x1f, RZ ;  /* 0x0000001fff0f7819 */ /* 0x000fe400000006ff */
[----:B------:R-:W-:-:S09]  /*1060*/  ISETP.NE.AND P2, PT, RZ, UR10, PT ;  /* 0x0000000aff007c0c */ /* 0x000fd2000bf45270 */
[----:B------:R-:W2:Y:S01]  /*1070*/  SYNCS.PHASECHK.TRANS64.TRYWAIT P1, [UR4+0x31000], R15 ;  /* 0x0310000fff0075a7 */ /* 0x000ea20008020144 */
[----:B------:R-:W-:Y:S01]  /*1080*/  UIADD3 UR14, UR4, 0x31090, URZ ;  /* 0x00031090040e7890 */ /* 0x000fe2000fffe03f */
[----:B--2---:R-:W-:Y:S11]  /*1090*/  @!P1 BRA `(.L_x_17) ;  /* 0x000000c800709947 */ /* 0x004ff60003800000 */
.L_x_112:
[----:B------:R-:W-:Y:S02]  /*10a0*/  R2UR UR4, R2 ;  /* 0x00000000020472ca */ /* 0x000fe400000e0000 */
[----:B-1----:R-:W-:-:S04]  /*10b0*/  SEL R0, RZ, 0x1, P2 ;  /* 0x00000001ff007807 */ /* 0x002fc80001000000 */
[----:B------:R-:W-:-:S07]  /*10c0*/  SHF.L.U32 R0, R0, 0x1f, RZ ;  /* 0x0000001f00007819 */ /* 0x000fce00000006ff */
[----:B------:R-:W-:-:S06]  /*10d0*/  ULEA UR4, UR4, UR14, 0x3 ;  /* 0x0000000e04047291 */ /* 0x000fcc000f8e183f */
[----:B------:R-:W-:-:S03]  /*10e0*/  MOV R11, UR4 ;  /* 0x00000004000b7c02 */ /* 0x000fc60008000f00 */
[----:B------:R-:W1:Y:S02]  /*10f0*/  SYNCS.PHASECHK.TRANS64.TRYWAIT P1, [UR4+-0x8], R0 ;  /* 0xfffff800ff0075a7 */ /* 0x000e640008020144 */
[----:B-1----:R-:W-:Y:S05]  /*1100*/  @!P1 BRA `(.L_x_18) ;  /* 0x000000c800709947 */ /* 0x002fea0003800000 */
.L_x_113:
[----:B------:R-:W-:Y:S01]  /*1110*/  R2UR UR5, R16 ;  /* 0x00000000100572ca */ /* 0x000fe200000e0000 */
[----:B------:R-:W-:Y:S01]  /*1120*/  WARPGROUP.ARRIVE ;  /* 0x00000000000079c5 */ /* 0x000fe20000000000 */
[----:B------:R-:W-:Y:S01]  /*1130*/  UMOV UR57, 0x80000020 ;  /* 0x8000002000397882 */ /* 0x000fe20000000000 */
        /* <DEDUP_REMOVED lines=10> */
[----:B------:R-:W-:Y:S01]  /*11e0*/  USHF.R.U32.HI UR4, URZ, 0x4, UR5 ;  /* 0x000000043f047899 */ /* 0x000fe20008011605 */
[C---:B-1----:R-:W-:Y:S01]  /*11f0*/  IADD3 R0, R3.reuse, 0x8, RZ ;  /* 0x0000000803007810 */ /* 0x042fe20007ffe0ff */
[----:B------:R-:W-:Y:S01]  /*1200*/  UIADD3 UR5, UR5, 0xe000, URZ ;  /* 0x0000e00005057890 */ /* 0x000fe2000fffe03f */
[CC--:B------:R-:W-:Y:S01]  /*1210*/  ISETP.GE.AND P3, PT, R3.reuse, R10.reuse, PT ;  /* 0x0000000a0300720c */ /* 0x0c0fe20003f66270 */
[----:B------:R-:W-:Y:S01]  /*1220*/  ULOP3.LUT UR4, UR4, 0x3fff, URZ, 0xc0, !UPT ;  /* 0x00003fff04047892 */ /* 0x000fe2000f8ec03f */
[CC--:B------:R-:W-:Y:S01]  /*1230*/  ISETP.GE.AND P5, PT, R0.reuse, R10.reuse, PT ;  /* 0x0000000a0000720c */ /* 0x0c0fe20003fa6270 */
[----:B------:R-:W-:Y:S01]  /*1240*/  USHF.R.U32.HI UR5, URZ, 0x4, UR5 ;  /* 0x000000043f057899 */ /* 0x000fe20008011605 */
[----:B------:R-:W-:Y:S01]  /*1250*/  ISETP.GT.AND P1, PT, R0, R10, PT ;  /* 0x0000000a0000720c */ /* 0x000fe20003f24270 */
[----:B------:R-:W-:Y:S01]  /*1260*/  ULOP3.LUT UR4, UR4, 0x10000, URZ, 0xfc, !UPT ;  /* 0x0001000004047892 */ /* 0x000fe2000f8efc3f */
[C---:B------:R-:W-:Y:S01]  /*1270*/  IADD3 R18, R10.reuse, 0x10, RZ ;  /* 0x000000100a127810 */ /* 0x040fe20007ffe0ff */
[----:B------:R-:W-:Y:S01]  /*1280*/  ULOP3.LUT UR6, UR5, 0x3fff, URZ, 0xc0, !UPT ;  /* 0x00003fff05067892 */ /* 0x000fe2000f8ec03f */
[C---:B------:R-:W-:Y:S01]  /*1290*/  IADD3 R4, R10.reuse, 0x8, RZ ;  /* 0x000000080a047810 */ /* 0x040fe20007ffe0ff */
[----:B------:R-:W-:Y:S01]  /*12a0*/  UIMAD UR11, UR11, 0x700, UR4 ;  /* 0x000007000b0b78a4 */ /* 0x000fe2000f8e0204 */
[C---:B------:R-:W-:Y:S01]  /*12b0*/  IADD3 R6, R10.reuse, 0x9, RZ ;  /* 0x000000090a067810 */ /* 0x040fe20007ffe0ff */
[----:B------:R-:W-:Y:S01]  /*12c0*/  ULOP3.LUT UR22, UR6, 0x10000, URZ, 0xfc, !UPT ;  /* 0x0001000006167892 */ /* 0x000fe2000f8efc3f */
[C---:B------:R-:W-:Y:S01]  /*12d0*/  ISETP.GE.AND P6, PT, R3.reuse, R18, PT ;  /* 0x000000120300720c */ /* 0x040fe20003fc6270 */
[----:B------:R-:W-:Y:S01]  /*12e0*/  UIADD3 UR8, UR11, 0x2, URZ ;  /* 0x000000020b087890 */ /* 0x000fe2000fffe03f */
[----:B------:R-:W-:Y:S01]  /*12f0*/  MOV R13, UR6 ;  /* 0x00000006000d7c02 */ /* 0x000fe20008000f00 */
[----:B------:R-:W-:Y:S01]  /*1300*/  UIADD3 UR6, UR22, 0x2, URZ ;  /* 0x0000000216067890 */ /* 0x000fe2000fffe03f */
[C---:B------:R-:W-:Y:S01]  /*1310*/  ISETP.GE.AND P2, PT, R3.reuse, R4, PT ;  /* 0x000000040300720c */ /* 0x040fe20003f46270 */
[----:B------:R-:W-:Y:S01]  /*1320*/  UMOV UR56, UR11 ;  /* 0x0000000b00387c82 */ /* 0x000fe20008000000 */
[----:B------:R-:W-:Y:S01]  /*1330*/  UMOV UR58, UR22 ;  /* 0x00000016003a7c82 */ /* 0x000fe20008000000 */
[----:B------:R-:W-:Y:S01]  /*1340*/  UMOV UR5, UR9 ;  /* 0x0000000900057c82 */ /* 0x000fe20008000000 */
[----:B------:R-:W-:Y:S01]  /*1350*/  HGMMA.64x64x16.F32.BF16 R24, gdesc[UR56], RZ, !UPT, gsb0 ;  /* 0x00e00000381879f0 */ /* 0x000fe2000c0018ff */
[----:B------:R-:W-:Y:S01]  /*1360*/  UMOV UR4, UR8 ;  /* 0x0000000800047c82 */ /* 0x000fe20008000000 */
[----:B------:R-:W-:Y:S01]  /*1370*/  UIADD3 UR12, UR11, 0x100, URZ ;  /* 0x000001000b0c7890 */ /* 0x000fe2000fffe03f */
[----:B------:R-:W-:Y:S01]  /*1380*/  ISETP.GE.AND P4, PT, R3, R6, PT ;  /* 0x000000060300720c */ /* 0x000fe20003f86270 */
[----:B------:R-:W-:Y:S01]  /*1390*/  UIADD3 UR16, UR11, 0x102, URZ ;  /* 0x000001020b107890 */ /* 0x000fe2000fffe03f */
[C---:B------:R-:W-:Y:S01]  /*13a0*/  IADD3 R6, R10.reuse, 0x19, RZ ;  /* 0x000000190a067810 */ /* 0x040fe20007ffe0ff */
[----:B------:R-:W-:Y:S01]  /*13b0*/  UIADD3 UR18, UR22, 0x102, URZ ;  /* 0x0000010216127890 */ /* 0x000fe2000fffe03f */
[----:B------:R-:W-:Y:S01]  /*13c0*/  IADD3 R4, R10, 0x11, RZ ;  /* 0x000000110a047810 */ /* 0x000fe20007ffe0ff */
[----:B------:R-:W-:Y:S01]  /*13d0*/  UIADD3 UR20, UR11, 0x200, URZ ;  /* 0x000002000b147890 */ /* 0x000fe2000fffe03f */
[----:B------:R-:W-:Y:S01]  /*13e0*/  MOV R12, UR22 ;  /* 0x00000016000c7c02 */ /* 0x000fe20008000f00 */
[----:B------:R-:W-:-:S02]  /*13f0*/  UIADD3 UR24, UR11, 0x202, URZ ;  /* 0x000002020b187890 */ /* 0x000fc4000fffe03f */
[----:B------:R-:W-:Y:S02]  /*1400*/  UIADD3 UR28, UR11, 0x300, URZ ;  /* 0x000003000b1c7890 */ /* 0x000fe4000fffe03f */
[----:B------:R-:W-:Y:S02]  /*1410*/  UIADD3 UR32, UR11, 0x302, URZ ;  /* 0x000003020b207890 */ /* 0x000fe4000fffe03f */
[----:B------:R-:W-:Y:S01]  /*1420*/  UIADD3 UR36, UR11, 0x400, URZ ;  /* 0x000004000b247890 */ /* 0x000fe2000fffe03f */
[----:B------:R-:W-:Y:S01]  /*1430*/  UMOV UR37, 0x80000020 ;  /* 0x8000002000257882 */ /* 0x000fe20000000000 */
        /* <DEDUP_REMOVED lines=8> */
[----:B------:R-:W-:-:S04]  /*14c0*/  USHF.L.U32 UR10, UR10, 0x3, URZ ;  /* 0x000000030a0a7899 */ /* 0x000fc8000800063f */
[----:B------:R-:W-:Y:S01]  /*14d0*/  ULOP3.LUT UR10, UR10, 0x8, URZ, 0xc, !UPT ;  /* 0x000000080a0a7892 */ /* 0x000fe2000f8e0c3f */
[----:B------:R-:W-:Y:S02]  /*14e0*/  WARPGROUP.DEPBAR.LE gsb0, 0x0 ;  /* 0x00008000000079c5 */ /* 0x000fe40000010000 */
[----:B------:R-:W-:-:S06]  /*14f0*/  WARPGROUP.ARRIVE ;  /* 0x00000000000079c5 */ /* 0x000fcc0000000000 */
[----:B------:R-:W-:Y:S01]  /*1500*/  HGMMA.64x64x16.F32.BF16 R24, gdesc[UR4], R24, gsb0 ;  /* 0x00e00000041879f0 */ /* 0x000fe20008001818 */
[----:B------:R-:W-:Y:S01]  /*1510*/  UIADD3 UR6, UR22, 0x100, URZ ;  /* 0x0000010016067890 */ /* 0x000fe2000fffe03f */
[----:B------:R-:W-:Y:S01]  /*1520*/  UMOV UR4, UR12 ;  /* 0x0000000c00047c82 */ /* 0x000fe20008000000 */
[----:B------:R-:W-:Y:S01]  /*1530*/  UMOV UR5, UR13 ;  /* 0x0000000d00057c82 */ /* 0x000fe20008000000 */
[----:B------:R-:W-:Y:S01]  /*1540*/  UMOV UR7, 0x80000020 ;  /* 0x8000002000077882 */ /* 0x000fe20000000000 */
        /* <DEDUP_REMOVED lines=9> */
[----:B------:R-:W-:Y:S03]  /*15e0*/  HGMMA.64x64x16.F32.BF16 R24, gdesc[UR16], R24, gsb0 ;  /* 0x00e00000101879f0 */ /* 0x000fe60008001818 */
        /* <DEDUP_REMOVED lines=59> */
[----:B------:R-:W-:Y:S02]  /*19a0*/  UIADD3 UR4, UR11, 0x602, URZ ;  /* 0x000006020b047890 */ /* 0x000fe4000fffe03f */
[----:B------:R-:W-:Y:S01]  /*19b0*/  UIADD3 UR6, UR22, 0x602, URZ ;  /* 0x0000060216067890 */ /* 0x000fe2000fffe03f */
[----:B------:R-:W-:Y:S01]  /*19c0*/  UMOV UR5, 0x80000020 ;  /* 0x8000002000057882 */ /* 0x000fe20000000000 */
[----:B------:R-:W-:Y:S02]  /*19d0*/  UMOV UR7, 0x80000020 ;  /* 0x8000002000077882 */ /* 0x000fe40000000000 */
[----:B------:R-:W-:Y:S02]  /*19e0*/  MOV R8, UR4 ;  /* 0x0000000400087c02 */ /* 0x000fe40008000f00 */
[----:B------:R-:W-:Y:S01]  /*19f0*/  MOV R9, UR5 ;  /* 0x0000000500097c02 */ /* 0x000fe20008000f00 */
[----:B------:R-:W-:-:S02]  /*1a00*/  WARPGROUP.DEPBAR.LE gsb0, 0x0 ;  /* 0x00008000000079c5 */ /* 0x000fc40000010000 */
[----:B------:R-:W-:-:S06]  /*1a10*/  WARPGROUP.ARRIVE ;  /* 0x00000000000079c5 */ /* 0x000fcc0000000000 */
[----:B------:R-:W-:Y:S01]  /*1a20*/  HGMMA.64x64x16.F32.BF16 R24, gdesc[UR4], R24, gsb0 ;  /* 0x00e00000041879f0 */ /* 0x000fe20008001818 */
[----:B------:R-:W-:Y:S01]  /*1a30*/  ULDC UR4, c[0x0][0x604] ;  /* 0x0001810000047ab9 */ /* 0x000fe20000000800 */
[----:B------:R-:W-:Y:S01]  /*1a40*/  ULDC UR5, c[0x0][0x604] ;  /* 0x0001810000057ab9 */ /* 0x000fe20000000800 */
[----:B------:R-:W-:Y:S02]  /*1a50*/  WARPGROUP.DEPBAR.LE gsb0, 0x0 ;  /* 0x00008000000079c5 */ /* 0x000fe40000010000 */
[----:B------:R-:W-:Y:S02]  /*1a60*/  FSEL R26, R26, -INF , P5 ;  /* 0xff8000001a1a7808 */ /* 0x000fe40002800000 */
[----:B------:R-:W-:Y:S02]  /*1a70*/  FSEL R27, R27, -INF , P1 ;  /* 0xff8000001b1b7808 */ /* 0x000fe40000800000 */
[----:B------:R-:W-:Y:S02]  /*1a80*/  FSEL R30, R30, -INF , P3 ;  /* 0xff8000001e1e7808 */ /* 0x000fe40001800000 */
[----:B------:R-:W-:-:S02]  /*1a90*/  ISETP.GT.AND P1, PT, R3, R10, PT ;  /* 0x0000000a0300720c */ /* 0x000fc40003f24270 */
[----:B------:R-:W-:Y:S02]  /*1aa0*/  FMNMX R5, R26, R27, !PT ;  /* 0x0000001b1a057209 */ /* 0x000fe40007800000 */
[----:B------:R-:W-:Y:S02]  /*1ab0*/  FSEL R31, R31, -INF , P1 ;  /* 0xff8000001f1f7808 */ /* 0x000fe40000800000 */
[----:B------:R-:W-:Y:S02]  /*1ac0*/  FMNMX R18, R30, R5, !PT ;  /* 0x000000051e127209 */ /* 0x000fe40007800000 */
[----:B------:R-:W-:Y:S02]  /*1ad0*/  FSEL R34, R34, -INF , P2 ;  /* 0xff80000022227808 */ /* 0x000fe40001000000 */
[----:B------:R-:W-:Y:S02]  /*1ae0*/  FMNMX R5, R31, R18, !PT ;  /* 0x000000121f057209 */ /* 0x000fe40007800000 */
[----:B------:R-:W-:-:S02]  /*1af0*/  FSEL R25, R25, -INF , P1 ;  /* 0xff80000019197808 */ /* 0x000fc40000800000 */
[----:B------:R-:W-:Y:S02]  /*1b00*/  ISETP.GE.AND P1, PT, R3, R6, PT ;  /* 0x000000060300720c */ /* 0x000fe40003f26270 */
[----:B------:R-:W-:Y:S02]  /*1b10*/  FSEL R35, R35, -INF , P4 ;  /* 0xff80000023237808 */ /* 0x000fe40002000000 */
[----:B------:R-:W-:Y:S02]  /*1b20*/  FMNMX R6, R34, R5, !PT ;  /* 0x0000000522067209 */ /* 0x000fe40007800000 */
[----:B------:R-:W-:Y:S02]  /*1b30*/  ISETP.GE.AND P5, PT, R3, R4, PT ;  /* 0x000000040300720c */ /* 0x000fe40003fa6270 */
[----:B------:R-:W-:Y:S02]  /*1b40*/  IADD3 R4, R10, 0x18, RZ ;  /* 0x000000180a047810 */ /* 0x000fe40007ffe0ff */
[----:B------:R-:W-:-:S02]  /*1b50*/  FSEL R38, R38, -INF , P6 ;  /* 0xff80000026267808 */ /* 0x000fc40003000000 */
[----:B------:R-:W-:Y:S02]  /*1b60*/  FMNMX R5, R35, R6, !PT ;  /* 0x0000000623057209 */ /* 0x000fe40007800000 */
[----:B------:R-:W-:Y:S02]  /*1b70*/  FSEL R24, R24, -INF , P3 ;  /* 0xff80000018187808 */ /* 0x000fe40001800000 */
[----:B------:R-:W-:Y:S02]  /*1b80*/  ISETP.GE.AND P3, PT, R3, R4, PT ;  /* 0x000000040300720c */ /* 0x000fe40003f66270 */
[----:B------:R-:W-:Y:S02]  /*1b90*/  IADD3 R4, R10, 0x20, RZ ;  /* 0x000000200a047810 */ /* 0x000fe40007ffe0ff */
[----:B------:R-:W-:Y:S02]  /*1ba0*/  FSEL R39, R39, -INF , P5 ;  /* 0xff80000027277808 */ /* 0x000fe40002800000 */
[----:B------:R-:W-:-:S02]  /*1bb0*/  FMNMX R6, R38, R5, !PT ;  /* 0x0000000526067209 */ /* 0x000fc40007800000 */
[----:B------:R-:W-:Y:S02]  /*1bc0*/  FSEL R28, R28, -INF , P2 ;  /* 0xff8000001c1c7808 */ /* 0x000fe40001000000 */
[----:B------:R-:W-:Y:S02]  /*1bd0*/  ISETP.GE.AND P2, PT, R3, R4, PT ;  /* 0x000000040300720c */ /* 0x000fe40003f46270 */
[----:B------:R-:W-:Y:S02]  /*1be0*/  IADD3 R4, R10, 0x21, RZ ;  /* 0x000000210a047810 */ /* 0x000fe40007ffe0ff */
[----:B------:R-:W-:Y:S02]  /*1bf0*/  FSEL R42, R42, -INF , P3 ;  /* 0xff8000002a2a7808 */ /* 0x000fe40001800000 */
[----:B------:R-:W-:Y:S02]  /*1c00*/  FMNMX R5, R39, R6, !PT ;  /* 0x0000000627057209 */ /* 0x000fe40007800000 */
[----:B------:R-:W-:-:S02]  /*1c10*/  FSEL R29, R29, -INF , P4 ;  /* 0xff8000001d1d7808 */ /* 0x000fc40002000000 */
[----:B------:R-:W-:Y:S02]  /*1c20*/  ISETP.GE.AND P4, PT, R3, R4, PT ;  /* 0x000000040300720c */ /* 0x000fe40003f86270 */
[----:B------:R-:W-:Y:S02]  /*1c30*/  FSEL R43, R43, -INF , P1 ;  /* 0xff8000002b2b7808 */ /* 0x000fe40000800000 */
[----:B------:R-:W-:Y:S02]  /*1c40*/  FMNMX R6, R42, R5, !PT ;  /* 0x000000052a067209 */ /* 0x000fe40007800000 */
[----:B------:R-:W-:Y:S02]  /*1c50*/  IADD3 R4, R10, 0x28, RZ ;  /* 0x000000280a047810 */ /* 0x000fe40007ffe0ff */
[----:B------:R-:W-:Y:S02]  /*1c60*/  FSEL R32, R32, -INF , P6 ;  /* 0xff80000020207808 */ /* 0x000fe40003000000 */
[----:B------:R-:W-:-:S02]  /*1c70*/  FSEL R46, R46, -INF , P2 ;  /* 0xff8000002e2e7808 */ /* 0x000fc40001000000 */
[----:B------:R-:W-:Y:S02]  /*1c80*/  FMNMX R5, R43, R6, !PT ;  /* 0x000000062b057209 */ /* 0x000fe40007800000 */
[----:B------:R-:W-:Y:S02]  /*1c90*/  ISETP.GE.AND P6, PT, R3, R4, PT ;  /* 0x000000040300720c */ /* 0x000fe40003fc6270 */
[----:B------:R-:W-:Y:S02]  /*1ca0*/  IADD3 R4, R10, 0x29, RZ ;  /* 0x000000290a047810 */ /* 0x000fe40007ffe0ff */
[----:B------:R-:W-:Y:S02]  /*1cb0*/  FSEL R47, R47, -INF , P4 ;  /* 0xff8000002f2f7808 */ /* 0x000fe40002000000 */
[----:B------:R-:W-:Y:S02]  /*1cc0*/  FMNMX R6, R46, R5, !PT ;  /* 0x000000052e067209 */ /* 0x000fe40007800000 */
[----:B------:R-:W-:-:S02]  /*1cd0*/  FSEL R33, R33, -INF , P5 ;  /* 0xff80000021217808 */ /* 0x000fc40002800000 */
[----:B------:R-:W-:Y:S02]  /*1ce0*/  ISETP.GE.AND P5, PT, R3, R4, PT ;  /* 0x000000040300720c */ /* 0x000fe40003fa6270 */
[----:B------:R-:W-:Y:S02]  /*1cf0*/  IADD3 R4, R10, 0x30, RZ ;  /* 0x000000300a047810 */ /* 0x000fe40007ffe0ff */
[----:B------:R-:W-:Y:S02]  /*1d00*/  FSEL R50, R50, -INF , P6 ;  /* 0xff80000032327808 */ /* 0x000fe40003000000 */
[----:B------:R-:W-:Y:S02]  /*1d10*/  FMNMX R5, R47, R6, !PT ;  /* 0x000000062f057209 */ /* 0x000fe40007800000 */
[----:B------:R-:W-:Y:S02]  /*1d20*/  FSEL R36, R36, -INF , P3 ;  /* 0xff80000024247808 */ /* 0x000fe40001800000 */
[----:B------:R-:W-:-:S02]  /*1d30*/  ISETP.GE.AND P3, PT, R3, R4, PT ;  /* 0x000000040300720c */ /* 0x000fc40003f66270 */
[----:B------:R-:W-:Y:S02]  /*1d40*/  IADD3 R4, R10, 0x31, RZ ;  /* 0x000000310a047810 */ /* 0x000fe40007ffe0ff */
[----:B------:R-:W-:Y:S02]  /*1d50*/  FSEL R51, R51, -INF , P5 ;  /* 0xff80000033337808 */ /* 0x000fe40002800000 */
[----:B------:R-:W-:Y:S02]  /*1d60*/  FMNMX R6, R50, R5, !PT ;  /* 0x0000000532067209 */ /* 0x000fe40007800000 */
[----:B------:R-:W-:Y:S02]  /*1d70*/  FSEL R37, R37, -INF , P1 ;  /* 0xff80000025257808 */ /* 0x000fe40000800000 */
[----:B------:R-:W-:Y:S02]  /*1d80*/  ISETP.GE.AND P1, PT, R3, R4, PT ;  /* 0x000000040300720c */ /* 0x000fe40003f26270 */
[----:B------:R-:W-:-:S02]  /*1d90*/  FSEL R54, R54, -INF , P3 ;  /* 0xff80000036367808 */ /* 0x000fc40001800000 */
[----:B------:R-:W-:Y:S02]  /*1da0*/  FMNMX R5, R24, R25, !PT ;  /* 0x0000001918057209 */ /* 0x000fe40007800000 */
[----:B------:R-:W-:Y:S02]  /*1db0*/  FMNMX R7, R51, R6, !PT ;  /* 0x0000000633077209 */ /* 0x000fe40007800000 */
[----:B------:R-:W-:Y:S02]  /*1dc0*/  FSEL R55, R55, -INF , P1 ;  /* 0xff80000037377808 */ /* 0x000fe40000800000 */
[----:B------:R-:W-:Y:S02]  /*1dd0*/  FMNMX R4, R28, R5, !PT ;  /* 0x000000051c047209 */ /* 0x000fe40007800000 */
[----:B------:R-:W-:Y:S02]  /*1de0*/  FMNMX R6, R54, R7, !PT ;  /* 0x0000000736067209 */ /* 0x000fe40007800000 */
[----:B------:R-:W-:-:S02]  /*1df0*/  FMNMX R5, R29, R4, !PT ;  /* 0x000000041d057209 */ /* 0x000fc40007800000 */
[----:B------:R-:W-:Y:S02]  /*1e00*/  FMNMX R7, R55, R6, !PT ;  /* 0x0000000637077209 */ /* 0x000fe40007800000 */
[----:B------:R-:W-:Y:S02]  /*1e10*/  FMNMX R4, R32, R5, !PT ;  /* 0x0000000520047209 */ /* 0x000fe40007800000 */
[----:B------:R-:W-:Y:S01]  /*1e20*/  FSEL R40, R40, -INF , P2 ;  /* 0xff80000028287808 */ /* 0x000fe20001000000 */
[----:B------:R-:W1:Y:S01]  /*1e30*/  SHFL.BFLY PT, R18, R7, 0x1, 0x1f ;  /* 0x0c201f0007127f89 */ /* 0x000e6200000e0000 */
[----:B------:R-:W-:Y:S02]  /*1e40*/  FMNMX R5, R33, R4, !PT ;  /* 0x0000000421057209 */ /* 0x000fe40007800000 */
[----:B------:R-:W-:Y:S02]  /*1e50*/  FSEL R41, R41, -INF , P4 ;  /* 0xff80000029297808 */ /* 0x000fe40002000000 */
[----:B------:R-:W-:-:S02]  /*1e60*/  FMNMX R4, R36, R5, !PT ;  /* 0x0000000524047209 */ /* 0x000fc40007800000 */
[----:B------:R-:W-:Y:S02]  /*1e70*/  FSEL R44, R44, -INF , P6 ;  /* 0xff8000002c2c7808 */ /* 0x000fe40003000000 */
[----:B------:R-:W-:Y:S02]  /*1e80*/  FMNMX R5, R37, R4, !PT ;  /* 0x0000000425057209 */ /* 0x000fe40007800000 */
[----:B------:R-:W-:Y:S02]  /*1e90*/  FSEL R45, R45, -INF , P5 ;  /* 0xff8000002d2d7808 */ /* 0x000fe40002800000 */
[----:B------:R-:W-:Y:S02]  /*1ea0*/  FMNMX R4, R40, R5, !PT ;  /* 0x0000000528047209 */ /* 0x000fe40007800000 */
[----:B------:R-:W-:Y:S02]  /*1eb0*/  FSEL R48, R48, -INF , P3 ;  /* 0xff80000030307808 */ /* 0x000fe40001800000 */
[----:B------:R-:W-:-:S02]  /*1ec0*/  FMNMX R5, R41, R4, !PT ;  /* 0x0000000429057209 */ /* 0x000fc40007800000 */
[----:B------:R-:W-:Y:S02]  /*1ed0*/  IADD3 R4, R10, 0x38, RZ ;  /* 0x000000380a047810 */ /* 0x000fe40007ffe0ff */
[----:B------:R-:W-:Y:S02]  /*1ee0*/  FMNMX R6, R44, R5, !PT ;  /* 0x000000052c067209 */ /* 0x000fe40007800000 */
[----:B------:R-:W-:Y:S02]  /*1ef0*/  ISETP.GE.AND P2, PT, R3, R4, PT ;  /* 0x000000040300720c */ /* 0x000fe40003f46270 */
[----:B-1----:R-:W-:Y:S02]  /*1f00*/  FMNMX R18, R7, R18, !PT ;  /* 0x0000001207127209 */ /* 0x002fe40007800000 */
[----:B------:R-:W-:Y:S02]  /*1f10*/  FMNMX R5, R45, R6, !PT ;  /* 0x000000062d057209 */ /* 0x000fe40007800000 */
[----:B------:R-:W-:Y:S01]  /*1f20*/  IADD3 R4, R10, 0x39, RZ ;  /* 0x000000390a047810 */ /* 0x000fe20007ffe0ff */
[----:B------:R-:W1:Y:S01]  /*1f30*/  SHFL.BFLY PT, R7, R18, 0x2, 0x1f ;  /* 0x0c401f0012077f89 */ /* 0x000e6200000e0000 */
[----:B------:R-:W-:-:S02]  /*1f40*/  FSEL R49, R49, -INF , P1 ;  /* 0xff80000031317808 */ /* 0x000fc40000800000 */
[----:B------:R-:W-:Y:S02]  /*1f50*/  FMNMX R6, R48, R5, !PT ;  /* 0x0000000530067209 */ /* 0x000fe40007800000 */
[----:B------:R-:W-:Y:S02]  /*1f60*/  ISETP.GE.AND P1, PT, R3, R4, PT ;  /* 0x000000040300720c */ /* 0x000fe40003f26270 */
[----:B------:R-:W-:Y:S02]  /*1f70*/  FSEL R52, R52, -INF , P2 ;  /* 0xff80000034347808 */ /* 0x000fe40001000000 */
[----:B------:R-:W-:Y:S02]  /*1f80*/  FMNMX R5, R49, R6, !PT ;  /* 0x0000000631057209 */ /* 0x000fe40007800000 */
[----:B------:R-:W-:Y:S02]  /*1f90*/  FSEL R53, R53, -INF , P1 ;  /* 0xff80000035357808 */ /* 0x000fe40000800000 */
[----:B------:R-:W-:-:S04]  /*1fa0*/  FMNMX R4, R52, R5, !PT ;  /* 0x0000000534047209 */ /* 0x000fc80007800000 */
[----:B------:R-:W-:-:S05]  /*1fb0*/  FMNMX R4, R53, R4, !PT ;  /* 0x0000000435047209 */ /* 0x000fca0007800000 */
[----:B------:R-:W2:Y:S01]  /*1fc0*/  SHFL.BFLY PT, R5, R4, 0x1, 0x1f ;  /* 0x0c201f0004057f89 */ /* 0x000ea200000e0000 */
[----:B-1----:R-:W-:-:S04]  /*1fd0*/  FMNMX R6, R18, R7, !PT ;  /* 0x0000000712067209 */ /* 0x002fc80007800000 */
[----:B------:R-:W-:-:S04]  /*1fe0*/  FSETP.NEU.AND P1, PT, R6, -INF , PT ;  /* 0xff8000000600780b */ /* 0x000fc80003f2d000 */
[----:B------:R-:W-:-:S05]  /*1ff0*/  FSEL R7, R6, RZ, P1 ;  /* 0x000000ff06077208 */ /* 0x000fca0000800000 */
[----:B------:R-:W-:Y:S01]  /*2000*/  FMUL R18, R7, UR4 ;  /* 0x0000000407127c20 */ /* 0x000fe20008400000 */
[----:B------:R-:W-:-:S03]  /*2010*/  ULDC UR4, c[0x0][0x604] ;  /* 0x0001810000047ab9 */ /* 0x000fc60000000800 */
[--C-:B------:R-:W-:Y:S01]  /*2020*/  FFMA R26, R26, UR4, -R18.reuse ;  /* 0x000000041a1a7c23 */ /* 0x100fe20008000812 */
[----:B------:R-:W-:Y:S02]  /*2030*/  ULDC UR4, c[0x0][0x604] ;  /* 0x0001810000047ab9 */ /* 0x000fe40000000800 */
[--C-:B------:R-:W-:Y:S01]  /*2040*/  FFMA R27, R27, UR4, -R18.reuse ;  /* 0x000000041b1b7c23 */ /* 0x100fe20008000812 */
[----:B------:R-:W-:Y:S01]  /*2050*/  ULDC UR4, c[0x0][0x604] ;  /* 0x0001810000047ab9 */ /* 0x000fe20000000800 */
[----:B--2---:R-:W-:Y:S01]  /*2060*/  FMNMX R5, R4, R5, !PT ;  /* 0x0000000504057209 */ /* 0x004fe20007800000 */
[--C-:B------:R-:W-:Y:S01]  /*2070*/  FFMA R30, R30, UR4, -R18.reuse ;  /* 0x000000041e1e7c23 */ /* 0x100fe20008000812 */
[----:B------:R-:W-:Y:S01]  /*2080*/  ULDC UR4, c[0x0][0x604] ;  /* 0x0001810000047ab9 */ /* 0x000fe20000000800 */
[----:B------:R-:W-:Y:S01]  /*2090*/  FSETP.GEU.AND P5, PT, R27, -126, PT ;  /* 0xc2fc00001b00780b */ /* 0x000fe20003fae000 */
[--C-:B------:R-:W-:Y:S01]  /*20a0*/  FFMA R19, R31, UR4, -R18.reuse ;  /* 0x000000041f137c23 */ /* 0x100fe20008000812 */
[----:B------:R-:W1:Y:S01]  /*20b0*/  SHFL.BFLY PT, R4, R5, 0x2, 0x1f ;  /* 0x0c401f0005047f89 */ /* 0x000e6200000e0000 */
[----:B------:R-:W-:Y:S01]  /*20c0*/  FSETP.GEU.AND P3, PT, R30, -126, PT ;  /* 0xc2fc00001e00780b */ /* 0x000fe20003f6e000 */
[----:B------:R-:W-:Y:S01]  /*20d0*/  ULDC UR4, c[0x0][0x604] ;  /* 0x0001810000047ab9 */ /* 0x000fe20000000800 */
[----:B------:R-:W-:Y:S01]  /*20e0*/  FSETP.GEU.AND P6, PT, R26, -126, PT ;  /* 0xc2fc00001a00780b */ /* 0x000fe20003fce000 */
[----:B------:R-:W-:Y:S01]  /*20f0*/  FFMA R34, R34, UR4, -R18 ;  /* 0x0000000422227c23 */ /* 0x000fe20008000812 */
[----:B------:R-:W-:Y:S01]  /*2100*/  FSETP.GEU.AND P2, PT, R19, -126, PT ;  /* 0xc2fc00001300780b */ /* 0x000fe20003f4e000 */
[----:B------:R-:W-:-:S03]  /*2110*/  ULDC UR4, c[0x0][0x604] ;  /* 0x0001810000047ab9 */ /* 0x000fc60000000800 */
[----:B------:R-:W-:Y:S02]  /*2120*/  FSETP.GEU.AND P1, PT, R34, -126, PT ;  /* 0xc2fc00002200780b */ /* 0x000fe40003f2e000 */
[----:B------:R-:W-:-:S03]  /*2130*/  @!P5 FMUL R27, R27, 0.5 ;  /* 0x3f0000001b1bd820 */ /* 0x000fc60000400000 */
[----:B------:R-:W-:Y:S01]  /*2140*/  @!P3 FMUL R30, R30, 0.5 ;  /* 0x3f0000001e1eb820 */ /* 0x000fe20000400000 */
[----:B------:R-:W2:Y:S01]  /*2150*/  MUFU.EX2 R31, R27 ;  /* 0x0000001b001f7308 */ /* 0x000ea20000000800 */
[----:B------:R-:W-:Y:S02]  /*2160*/  @!P6 FMUL R26, R26, 0.5 ;  /* 0x3f0000001a1ae820 */ /* 0x000fe40000400000 */
[----:B------:R-:W-:-:S04]  /*2170*/  @!P2 FMUL R19, R19, 0.5 ;  /* 0x3f0000001313a820 */ /* 0x000fc80000400000 */
[----:B------:R-:W-:Y:S01]  /*2180*/  @!P1 FMUL R34, R34, 0.5 ;  /* 0x3f00000022229820 */ /* 0x000fe20000400000 */
[----:B------:R-:W3:Y:S01]  /*2190*/  MUFU.EX2 R56, R30 ;  /* 0x0000001e00387308 */ /* 0x000ee20000000800 */
[----:B-1----:R-:W-:Y:S01]  /*21a0*/  FMNMX R7, R5, R4, !PT ;  /* 0x0000000405077209 */ /* 0x002fe20007800000 */
[--C-:B------:R-:W-:Y:S01]  /*21b0*/  FFMA R5, R35, UR4, -R18.reuse ;  /* 0x0000000423057c23 */ /* 0x100fe20008000812 */
[----:B------:R-:W-:Y:S02]  /*21c0*/  ULDC UR4, c[0x0][0x604] ;  /* 0x0001810000047ab9 */ /* 0x000fe40000000800 */
[--C-:B------:R-:W-:Y:S01]  /*21d0*/  FFMA R38, R38, UR4, -R18.reuse ;  /* 0x0000000426267c23 */ /* 0x100fe20008000812 */
[----:B------:R-:W-:Y:S01]  /*21e0*/  ULDC UR4, c[0x0][0x604] ;  /* 0x0001810000047ab9 */ /* 0x000fe20000000800 */
[----:B------:R-:W-:Y:S01]  /*21f0*/  FSETP.NEU.AND P4, PT, R7, -INF , PT ;  /* 0xff8000000700780b */ /* 0x000fe20003f8d000 */
[----:B------:R-:W-:Y:S01]  /*2200*/  FFMA R39, R39, UR4, -R18 ;  /* 0x0000000427277c23 */ /* 0x000fe20008000812 */
[----:B------:R-:W-:Y:S01]  /*2210*/  ULDC UR4, c[0x0][0x604] ;  /* 0x0001810000047ab9 */ /* 0x000fe20000000800 */
[----:B------:R1:W4:Y:S01]  /*2220*/  MUFU.EX2 R35, R19 ;  /* 0x0000001300237308 */ /* 0x0003220000000800 */
[----:B------:R-:W-:Y:S01]  /*2230*/  FSEL R4, R7, RZ, P4 ;  /* 0x000000ff07047208 */ /* 0x000fe20002000000 */
[----:B--2---:R-:W-:Y:S01]  /*2240*/  @!P5 FMUL R31, R31, R31 ;  /* 0x0000001f1f1fd220 */ /* 0x004fe20000400000 */
[----:B------:R-:W-:-:S02]  /*2250*/  FSETP.GEU.AND P4, PT, R5, -126, PT ;  /* 0xc2fc00000500780b */ /* 0x000fc40003f8e000 */
[----:B------:R-:W-:Y:S01]  /*2260*/  FSETP.GEU.AND P5, PT, R39, -126, PT ;  /* 0xc2fc00002700780b */ /* 0x000fe20003fae000 */
[----:B---3--:R-:W-:Y:S02]  /*2270*/  @!P3 FMUL R56, R56, R56 ;  /* 0x000000383838b220 */ /* 0x008fe40000400000 */
[----:B------:R-:W2:Y:S01]  /*2280*/  MUFU.EX2 R22, R26 ;  /* 0x0000001a00167308 */ /* 0x000ea20000000800 */
[--C-:B-1----:R-:W-:Y:S01]  /*2290*/  FFMA R19, R42, UR4, -R18.reuse ;  /* 0x000000042a137c23 */ /* 0x102fe20008000812 */
[----:B------:R-:W-:Y:S02]  /*22a0*/  ULDC UR4, c[0x0][0x604] ;  /* 0x0001810000047ab9 */ /* 0x000fe40000000800 */
[----:B------:R-:W-:Y:S01]  /*22b0*/  FFMA R43, R43, UR4, -R18 ;  /* 0x000000042b2b7c23 */ /* 0x000fe20008000812 */
[----:B------:R-:W-:Y:S01]  /*22c0*/  ULDC UR4, c[0x0][0x604] ;  /* 0x0001810000047ab9 */ /* 0x000fe20000000800 */
[----:B------:R-:W-:Y:S02]  /*22d0*/  FSETP.GEU.AND P3, PT, R19, -126, PT ;  /* 0xc2fc00001300780b */ /* 0x000fe40003f6e000 */
[----:B------:R-:W-:Y:S01]  /*22e0*/  @!P4 FMUL R5, R5, 0.5 ;  /* 0x3f0000000505c820 */ /* 0x000fe20000400000 */
[----:B------:R-:W1:Y:S01]  /*22f0*/  MUFU.EX2 R57, R34 ;  /* 0x0000002200397308 */ /* 0x000e620000000800 */
[----:B------:R-:W-:Y:S01]  /*2300*/  @!P5 FMUL R39, R39, 0.5 ;  /* 0x3f0000002727d820 */ /* 0x000fe20000400000 */
[----:B----4-:R-:W-:Y:S01]  /*2310*/  @!P2 FMUL R35, R35, R35 ;  /* 0x000000232323a220 */ /* 0x010fe20000400000 */
[----:B------:R-:W-:-:S05]  /*2320*/  FSETP.GEU.AND P2, PT, R43, -126, PT ;  /* 0xc2fc00002b00780b */ /* 0x000fca0003f4e000 */
[----:B------:R3:W4:Y:S01]  /*2330*/  MUFU.EX2 R58, R5 ;  /* 0x00000005003a7308 */ /* 0x0007220000000800 */
[----:B--2---:R-:W-:Y:S01]  /*2340*/  @!P6 FMUL R22, R22, R22 ;  /* 0x000000161616e220 */ /* 0x004fe20000400000 */
[----:B------:R-:W-:Y:S01]  /*2350*/  @!P3 FMUL R19, R19, 0.5 ;  /* 0x3f0000001313b820 */ /* 0x000fe20000400000 */
[----:B------:R-:W-:-:S05]  /*2360*/  FSETP.GEU.AND P6, PT, R38, -126, PT ;  /* 0xc2fc00002600780b */ /* 0x000fca0003fce000 */
[----:B------:R-:W2:Y:S01]  /*2370*/  MUFU.EX2 R61, R19 ;  /* 0x00000013003d7308 */ /* 0x000ea20000000800 */
[--C-:B---3--:R-:W-:Y:S01]  /*2380*/  FFMA R5, R46, UR4, -R18.reuse ;  /* 0x000000042e057c23 */ /* 0x108fe20008000812 */
[----:B------:R-:W-:Y:S01]  /*2390*/  ULDC UR4, c[0x0][0x604] ;  /* 0x0001810000047ab9 */ /* 0x000fe20000000800 */
[----:B-1----:R-:W-:Y:S01]  /*23a0*/  @!P1 FMUL R57, R57, R57 ;  /* 0x0000003939399220 */ /* 0x002fe20000400000 */
[--C-:B------:R-:W-:Y:S01]  /*23b0*/  FFMA R47, R47, UR4, -R18.reuse ;  /* 0x000000042f2f7c23 */ /* 0x100fe20008000812 */
[----:B------:R-:W-:Y:S01]  /*23c0*/  ULDC UR4, c[0x0][0x604] ;  /* 0x0001810000047ab9 */ /* 0x000fe20000000800 */
[----:B------:R-:W-:Y:S01]  /*23d0*/  FSETP.GEU.AND P1, PT, R5, -126, PT ;  /* 0xc2fc00000500780b */ /* 0x000fe20003f2e000 */
[--C-:B------:R-:W-:Y:S01]  /*23e0*/  FFMA R20, R50, UR4, -R18.reuse ;  /* 0x0000000432147c23 */ /* 0x100fe20008000812 */
[----:B------:R-:W1:Y:S01]  /*23f0*/  MUFU.EX2 R59, R39 ;  /* 0x00000027003b7308 */ /* 0x000e620000000800 */
[----:B------:R-:W-:Y:S01]  /*2400*/  ULDC UR4, c[0x0][0x604] ;  /* 0x0001810000047ab9 */ /* 0x000fe20000000800 */
[----:B----4-:R-:W-:Y:S01]  /*2410*/  @!P4 FMUL R58, R58, R58 ;  /* 0x0000003a3a3ac220 */ /* 0x010fe20000400000 */
[--C-:B------:R-:W-:Y:S01]  /*2420*/  FFMA R51, R51, UR4, -R18.reuse ;  /* 0x0000000433337c23 */ /* 0x100fe20008000812 */
[----:B------:R-:W-:Y:S01]  /*2430*/  ULDC UR4, c[0x0][0x604] ;  /* 0x0001810000047ab9 */ /* 0x000fe20000000800 */
[----:B------:R-:W-:Y:S01]  /*2440*/  FSETP.GEU.AND P4, PT, R47, -126, PT ;  /* 0xc2fc00002f00780b */ /* 0x000fe20003f8e000 */
[--C-:B------:R-:W-:Y:S01]  /*2450*/  FFMA R27, R54, UR4, -R18.reuse ;  /* 0x00000004361b7c23 */ /* 0x100fe20008000812 */
[----:B------:R-:W-:Y:S01]  /*2460*/  ULDC UR4, c[0x0][0x604] ;  /* 0x0001810000047ab9 */ /* 0x000fe20000000800 */
[----:B------:R-:W-:Y:S01]  /*2470*/  @!P6 FMUL R38, R38, 0.5 ;  /* 0x3f0000002626e820 */ /* 0x000fe20000400000 */
[----:B--2---:R-:W-:Y:S01]  /*2480*/  @!P3 FMUL R61, R61, R61 ;  /* 0x0000003d3d3db220 */ /* 0x004fe20000400000 */
[----:B------:R-:W-:Y:S01]  /*2490*/  FFMA R18, R55, UR4, -R18 ;  /* 0x0000000437127c23 */ /* 0x000fe20008000812 */
[----:B------:R-:W-:Y:S01]  /*24a0*/  FSETP.GEU.AND P3, PT, R27, -126, PT ;  /* 0xc2fc00001b00780b */ /* 0x000fe20003f6e000 */
[----:B------:R-:W-:Y:S01]  /*24b0*/  ULDC UR4, c[0x0][0x604] ;  /* 0x0001810000047ab9 */ /* 0x000fe20000000800 */
[----:B------:R-:W-:Y:S01]  /*24c0*/  @!P1 FMUL R5, R5, 0.5 ;  /* 0x3f00000005059820 */ /* 0x000fe20000400000 */
[----:B------:R-:W-:Y:S01]  /*24d0*/  FMUL R4, R4, UR4 ;  /* 0x0000000404047c20 */ /* 0x000fe20008400000 */
[----:B------:R-:W-:Y:S01]  /*24e0*/  @!P2 FMUL R43, R43, 0.5 ;  /* 0x3f0000002b2ba820 */ /* 0x000fe20000400000 */
[----:B------:R-:W-:Y:S01]  /*24f0*/  ULDC UR4, c[0x0][0x604] ;  /* 0x0001810000047ab9 */ /* 0x000fe20000000800 */
[----:B-1----:R-:W-:Y:S01]  /*2500*/  @!P5 FMUL R59, R59, R59 ;  /* 0x0000003b3b3bd220 */ /* 0x002fe20000400000 */
[----:B------:R-:W-:Y:S01]  /*2510*/  FSETP.GEU.AND P5, PT, R51, -126, PT ;  /* 0xc2fc00003300780b */ /* 0x000fe20003fae000 */
[----:B------:R-:W-:Y:S01]  /*2520*/  @!P4 FMUL R47, R47, 0.5 ;  /* 0x3f0000002f2fc820 */ /* 0x000fe20000400000 */
[----:B------:R-:W1:Y:S01]  /*2530*/  MUFU.EX2 R42, R38 ;  /* 0x00000026002a7308 */ /* 0x000e620000000800 */
[--C-:B------:R-:W-:Y:S01]  /*2540*/  FFMA R24, R24, UR4, -R4.reuse ;  /* 0x0000000418187c23 */ /* 0x100fe20008000804 */
[----:B------:R-:W-:Y:S01]  /*2550*/  ULDC UR4, c[0x0][0x604] ;  /* 0x0001810000047ab9 */ /* 0x000fe20000000800 */
[--C-:B------:R-:W-:Y:S01]  /*2560*/  FFMA R52, R52, UR5, -R4.reuse ;  /* 0x0000000534347c23 */ /* 0x100fe20008000804 */
[----:B------:R-:W-:Y:S01]  /*2570*/  @!P3 FMUL R27, R27, 0.5 ;  /* 0x3f0000001b1bb820 */ /* 0x000fe20000400000 */
[----:B------:R-:W-:Y:S01]  /*2580*/  FFMA R25, R25, UR4, -R4 ;  /* 0x0000000419197c23 */ /* 0x000fe20008000804 */
[----:B------:R-:W-:-:S02]  /*2590*/  ULDC UR4, c[0x0][0x604] ;  /* 0x0001810000047ab9 */ /* 0x000fc40000000800 */
[----:B------:R-:W2:Y:S01]  /*25a0*/  MUFU.EX2 R63, R5 ;  /* 0x00000005003f7308 */ /* 0x000ea20000000800 */
[--C-:B------:R-:W-:Y:S01]  /*25b0*/  FFMA R28, R28, UR4, -R4.reuse ;  /* 0x000000041c1c7c23 */ /* 0x100fe20008000804 */
[----:B------:R-:W-:Y:S01]  /*25c0*/  ULDC UR4, c[0x0][0x604] ;  /* 0x0001810000047ab9 */ /* 0x000fe20000000800 */
[----:B------:R-:W-:Y:S01]  /*25d0*/  @!P5 FMUL R51, R51, 0.5 ;  /* 0x3f0000003333d820 */ /* 0x000fe20000400000 */
[--C-:B------:R-:W-:Y:S01]  /*25e0*/  FFMA R29, R29, UR4, -R4.reuse ;  /* 0x000000041d1d7c23 */ /* 0x100fe20008000804 */
[----:B------:R-:W-:Y:S02]  /*25f0*/  ULDC UR4, c[0x0][0x604] ;  /* 0x0001810000047ab9 */ /* 0x000fe40000000800 */
[----:B------:R-:W-:Y:S01]  /*2600*/  FFMA R32, R32, UR4, -R4 ;  /* 0x0000000420207c23 */ /* 0x000fe20008000804 */
[----:B------:R-:W3:Y:S01]  /*2610*/  MUFU.EX2 R27, R27 ;  /* 0x0000001b001b7308 */ /* 0x000ee20000000800 */
[----:B-1----:R-:W-:Y:S01]  /*2620*/  @!P6 FMUL R42, R42, R42 ;  /* 0x0000002a2a2ae220 */ /* 0x002fe20000400000 */
[----:B------:R-:W-:Y:S01]  /*2630*/  FSETP.GEU.AND P6, PT, R20, -126, PT ;  /* 0xc2fc00001400780b */ /* 0x000fe20003fce000 */
[----:B------:R-:W-:-:S02]  /*2640*/  ULDC UR4, c[0x0][0x604] ;  /* 0x0001810000047ab9 */ /* 0x000fc40000000800 */
[--C-:B------:R-:W-:Y:S01]  /*2650*/  FFMA R33, R33, UR4, -R4.reuse ;  /* 0x0000000421217c23 */ /* 0x100fe20008000804 */
[----:B------:R-:W-:Y:S02]  /*2660*/  ULDC UR4, c[0x0][0x604] ;  /* 0x0001810000047ab9 */ /* 0x000fe40000000800 */
[----:B------:R-:W1:Y:S01]  /*2670*/  MUFU.EX2 R46, R43 ;  /* 0x0000002b002e7308 */ /* 0x000e620000000800 */
[----:B--2---:R-:W-:Y:S01]  /*2680*/  @!P1 FMUL R63, R63, R63 ;  /* 0x0000003f3f3f9220 */ /* 0x004fe20000400000 */
[----:B------:R-:W-:Y:S01]  /*2690*/  FSETP.GEU.AND P1, PT, R24, -126, PT ;  /* 0xc2fc00001800780b */ /* 0x000fe20003f2e000 */
[--C-:B------:R-:W-:Y:S01]  /*26a0*/  FFMA R36, R36, UR4, -R4.reuse ;  /* 0x0000000424247c23 */ /* 0x100fe20008000804 */
[----:B------:R-:W-:Y:S02]  /*26b0*/  ULDC UR4, c[0x0][0x604] ;  /* 0x0001810000047ab9 */ /* 0x000fe40000000800 */
[----:B------:R-:W-:Y:S01]  /*26c0*/  FFMA R37, R37, UR4, -R4 ;  /* 0x0000000425257c23 */ /* 0x000fe20008000804 */
[----:B------:R-:W-:Y:S01]  /*26d0*/  @!P6 FMUL R20, R20, 0.5 ;  /* 0x3f0000001414e820 */ /* 0x000fe20000400000 */
[----:B------:R-:W2:Y:S01]  /*26e0*/  MUFU.EX2 R50, R47 ;  /* 0x0000002f00327308 */ /* 0x000ea20000000800 */
[----:B---3--:R-:W-:Y:S01]  /*26f0*/  @!P3 FMUL R27, R27, R27 ;  /* 0x0000001b1b1bb220 */ /* 0x008fe20000400000 */
[----:B------:R-:W-:Y:S01]  /*2700*/  FSETP.GEU.AND P3, PT, R32, -126, PT ;  /* 0xc2fc00002000780b */ /* 0x000fe20003f6e000 */
[----:B------:R-:W-:-:S02]  /*2710*/  ULDC UR4, c[0x0][0x604] ;  /* 0x0001810000047ab9 */ /* 0x000fc40000000800 */
[--C-:B------:R-:W-:Y:S01]  /*2720*/  FFMA R40, R40, UR4, -R4.reuse ;  /* 0x0000000428287c23 */ /* 0x100fe20008000804 */
[----:B------:R-:W-:Y:S01]  /*2730*/  ULDC UR4, c[0x0][0x604] ;  /* 0x0001810000047ab9 */ /* 0x000fe20000000800 */
[----:B------:R-:W-:Y:S01]  /*2740*/  @!P1 FMUL R24, R24, 0.5 ;  /* 0x3f00000018189820 */ /* 0x000fe20000400000 */
[----:B------:R-:W3:Y:S01]  /*2750*/  MUFU.EX2 R51, R51 ;  /* 0x0000003300337308 */ /* 0x000ee20000000800 */
[----:B-1----:R-:W-:Y:S01]  /*2760*/  @!P2 FMUL R46, R46, R46 ;  /* 0x0000002e2e2ea220 */ /* 0x002fe20000400000 */
[----:B------:R-:W-:Y:S01]  /*2770*/  FSETP.GEU.AND P2, PT, R18, -126, PT ;  /* 0xc2fc00001200780b */ /* 0x000fe20003f4e000 */
[--C-:B------:R-:W-:Y:S01]  /*2780*/  FFMA R5, R41, UR4, -R4.reuse ;  /* 0x0000000429057c23 */ /* 0x100fe20008000804 */
[----:B------:R-:W-:Y:S02]  /*2790*/  ULDC UR4, c[0x0][0x604] ;  /* 0x0001810000047ab9 */ /* 0x000fe40000000800 */
[----:B------:R-:W-:Y:S01]  /*27a0*/  FFMA R49, R49, UR4, -R4 ;  /* 0x0000000431317c23 */ /* 0x000fe20008000804 */
[----:B------:R-:W-:Y:S01]  /*27b0*/  @!P3 FMUL R32, R32, 0.5 ;  /* 0x3f0000002020b820 */ /* 0x000fe20000400000 */
[----:B------:R-:W1:Y:S01]  /*27c0*/  MUFU.EX2 R54, R20 ;  /* 0x0000001400367308 */ /* 0x000e620000000800 */
[----:B--2---:R-:W-:Y:S01]  /*27d0*/  @!P4 FMUL R50, R50, R50 ;  /* 0x000000323232c220 */ /* 0x004fe20000400000 */
[----:B------:R-:W-:Y:S01]  /*27e0*/  FSETP.GEU.AND P4, PT, R25, -126, PT ;  /* 0xc2fc00001900780b */ /* 0x000fe20003f8e000 */
[----:B------:R-:W-:-:S02]  /*27f0*/  ULDC UR4, c[0x0][0x604] ;  /* 0x0001810000047ab9 */ /* 0x000fc40000000800 */
[----:B------:R-:W-:Y:S01]  /*2800*/  FFMA R44, R44, UR4, -R4 ;  /* 0x000000042c2c7c23 */ /* 0x000fe20008000804 */
[----:B------:R-:W-:Y:S01]  /*2810*/  ULDC UR4, c[0x0][0x604] ;  /* 0x0001810000047ab9 */ /* 0x000fe20000000800 */
[----:B------:R-:W-:Y:S01]  /*2820*/  @!P2 FMUL R18, R18, 0.5 ;  /* 0x3f0000001212a820 */ /* 0x000fe20000400000 */
[----:B------:R-:W2:Y:S01]  /*2830*/  MUFU.EX2 R24, R24 ;  /* 0x0000001800187308 */ /* 0x000ea20000000800 */
[----:B---3--:R-:W-:Y:S01]  /*2840*/  @!P5 FMUL R51, R51, R51 ;  /* 0x000000333333d220 */ /* 0x008fe20000400000 */
[----:B------:R-:W-:-:S05]  /*2850*/  FSETP.GEU.AND P5, PT, R29, -126, PT ;  /* 0xc2fc00001d00780b */ /* 0x000fca0003fae000 */
[----:B------:R-:W-:Y:S01]  /*2860*/  @!P4 FMUL R25, R25, 0.5 ;  /* 0x3f0000001919c820 */ /* 0x000fe20000400000 */
[----:B------:R3:W4:Y:S01]  /*2870*/  MUFU.EX2 R168, R18 ;  /* 0x0000001200a87308 */ /* 0x0007220000000800 */
[----:B-1----:R-:W-:Y:S01]  /*2880*/  @!P6 FMUL R54, R54, R54 ;  /* 0x000000363636e220 */ /* 0x002fe20000400000 */
[----:B------:R-:W-:-:S03]  /*2890*/  FSETP.GEU.AND P6, PT, R28, -126, PT ;  /* 0xc2fc00001c00780b */ /* 0x000fc60003fce000 */
[----:B------:R-:W-:Y:S02]  /*28a0*/  FADD R26, R57, R54 ;  /* 0x00000036391a7221 */ /* 0x000fe40000000000 */
[----:B------:R-:W-:Y:S01]  /*28b0*/  @!P5 FMUL R29, R29, 0.5 ;  /* 0x3f0000001d1dd820 */ /* 0x000fe20000400000 */
[----:B------:R1:W5:Y:S01]  /*28c0*/  MUFU.EX2 R19, R25 ;  /* 0x0000001900137308 */ /* 0x0003620000000800 */
[----:B--2---:R-:W-:Y:S01]  /*28d0*/  @!P1 FMUL R24, R24, R24 ;  /* 0x0000001818189220 */ /* 0x004fe20000400000 */
[----:B------:R-:W-:Y:S01]  /*28e0*/  FSETP.GEU.AND P1, PT, R36, -126, PT ;  /* 0xc2fc00002400780b */ /* 0x000fe20003f2e000 */
[--C-:B---3--:R-:W-:Y:S01]  /*28f0*/  FFMA R18, R45, UR4, -R4.reuse ;  /* 0x000000042d127c23 */ /* 0x108fe20008000804 */
[----:B------:R-:W-:Y:S02]  /*2900*/  ULDC UR4, c[0x0][0x604] ;  /* 0x0001810000047ab9 */ /* 0x000fe40000000800 */
[----:B------:R-:W-:Y:S01]  /*2910*/  FFMA R48, R48, UR4, -R4 ;  /* 0x0000000430307c23 */ /* 0x000fe20008000804 */
[----:B------:R-:W-:Y:S01]  /*2920*/  @!P6 FMUL R28, R28, 0.5 ;  /* 0x3f0000001c1ce820 */ /* 0x000fe20000400000 */
[----:B------:R2:W3:Y:S01]  /*2930*/  MUFU.EX2 R21, R29 ;  /* 0x0000001d00157308 */ /* 0x0004e20000000800 */
[----:B----4-:R-:W-:Y:S01]  /*2940*/  @!P2 FMUL R168, R168, R168 ;  /* 0x000000a8a8a8a220 */ /* 0x010fe20000400000 */
[----:B------:R-:W-:Y:S01]  /*2950*/  FSETP.GEU.AND P2, PT, R33, -126, PT ;  /* 0xc2fc00002100780b */ /* 0x000fe20003f4e000 */
[----:B------:R-:W-:Y:S01]  /*2960*/  ULDC UR4, c[0x0][0x604] ;  /* 0x0001810000047ab9 */ /* 0x000fe20000000800 */
[----:B-1----:R-:W-:Y:S01]  /*2970*/  FADD R25, R31, R46 ;  /* 0x0000002e1f197221 */ /* 0x002fe20000000000 */
[----:B------:R-:W-:-:S02]  /*2980*/  FFMA R4, R53, UR4, -R4 ;  /* 0x0000000435047c23 */ /* 0x000fc40008000804 */
[----:B------:R-:W-:Y:S01]  /*2990*/  @!P1 FMUL R36, R36, 0.5 ;  /* 0x3f00000024249820 */ /* 0x000fe20000400000 */
[----:B------:R-:W1:Y:S01]  /*29a0*/  MUFU.EX2 R32, R32 ;  /* 0x0000002000207308 */ /* 0x000e620000000800 */
[----:B-----5:R-:W-:Y:S01]  /*29b0*/  @!P4 FMUL R19, R19, R19 ;  /* 0x000000131313c220 */ /* 0x020fe20000400000 */
[----:B------:R-:W-:Y:S01]  /*29c0*/  FSETP.GEU.AND P4, PT, R37, -126, PT ;  /* 0xc2fc00002500780b */ /* 0x000fe20003f8e000 */
[----:B--2---:R-:W-:-:S04]  /*29d0*/  FADD R29, R56, R63 ;  /* 0x0000003f381d7221 */ /* 0x004fc80000000000 */
[----:B------:R-:W-:Y:S01]  /*29e0*/  @!P2 FMUL R33, R33, 0.5 ;  /* 0x3f0000002121a820 */ /* 0x000fe20000400000 */
[----:B------:R-:W2:Y:S01]  /*29f0*/  MUFU.EX2 R38, R28 ;  /* 0x0000001c00267308 */ /* 0x000ea20000000800 */
[----:B---3--:R-:W-:Y:S01]  /*2a00*/  @!P5 FMUL R21, R21, R21 ;  /* 0x000000151515d220 */ /* 0x008fe20000400000 */
[----:B------:R-:W-:-:S05]  /*2a10*/  FSETP.GEU.AND P5, PT, R5, -126, PT ;  /* 0xc2fc00000500780b */ /* 0x000fca0003fae000 */
[----:B------:R-:W-:Y:S01]  /*2a20*/  @!P4 FMUL R37, R37, 0.5 ;  /* 0x3f0000002525c820 */ /* 0x000fe20000400000 */
[----:B------:R3:W4:Y:S01]  /*2a30*/  MUFU.EX2 R23, R33 ;  /* 0x0000002100177308 */ /* 0x0007220000000800 */
[----:B-1----:R-:W-:Y:S01]  /*2a40*/  @!P3 FMUL R32, R32, R32 ;  /* 0x000000202020b220 */ /* 0x002fe20000400000 */
[----:B------:R-:W-:-:S05]  /*2a50*/  FSETP.GEU.AND P3, PT, R49, -126, PT ;  /* 0xc2fc00003100780b */ /* 0x000fca0003f6e000 */
[----:B------:R-:W-:Y:S01]  /*2a60*/  @!P5 FMUL R5, R5, 0.5 ;  /* 0x3f0000000505d820 */ /* 0x000fe20000400000 */
[----:B------:R1:W5:Y:S01]  /*2a70*/  MUFU.EX2 R34, R36 ;  /* 0x0000002400227308 */ /* 0x0003620000000800 */
[----:B--2---:R-:W-:Y:S01]  /*2a80*/  @!P6 FMUL R38, R38, R38 ;  /* 0x000000262626e220 */ /* 0x004fe20000400000 */
[----:B------:R-:W-:Y:S01]  /*2a90*/  FSETP.GEU.AND P6, PT, R40, -126, PT ;  /* 0xc2fc00002800780b */ /* 0x000fe20003fce000 */
[----:B---3--:R-:W-:-:S04]  /*2aa0*/  FADD R33, R35, R50 ;  /* 0x0000003223217221 */ /* 0x008fc80000000000 */
[----:B------:R-:W-:Y:S01]  /*2ab0*/  @!P3 FMUL R49, R49, 0.5 ;  /* 0x3f0000003131b820 */ /* 0x000fe20000400000 */
[----:B------:R-:W2:Y:S01]  /*2ac0*/  MUFU.EX2 R41, R37 ;  /* 0x0000002500297308 */ /* 0x000ea20000000800 */
[----:B----4-:R-:W-:Y:S01]  /*2ad0*/  @!P2 FMUL R23, R23, R23 ;  /* 0x000000171717a220 */ /* 0x010fe20000400000 */
[----:B------:R-:W-:Y:S01]  /*2ae0*/  FSETP.GEU.AND P2, PT, R44, -126, PT ;  /* 0xc2fc00002c00780b */ /* 0x000fe20003f4e000 */
[----:B-1----:R-:W-:-:S04]  /*2af0*/  FADD R36, R58, R51 ;  /* 0x000000333a247221 */ /* 0x002fc80000000000 */
[----:B------:R-:W-:Y:S01]  /*2b00*/  @!P6 FMUL R40, R40, 0.5 ;  /* 0x3f0000002828e820 */ /* 0x000fe20000400000 */
[----:B------:R1:W3:Y:S01]  /*2b10*/  MUFU.EX2 R28, R5 ;  /* 0x00000005001c7308 */ /* 0x0002e20000000800 */
[----:B-----5:R-:W-:Y:S01]  /*2b20*/  @!P1 FMUL R34, R34, R34 ;  /* 0x0000002222229220 */ /* 0x020fe20000400000 */
[----:B------:R-:W-:Y:S01]  /*2b30*/  FSETP.GEU.AND P1, PT, R18, -126, PT ;  /* 0xc2fc00001200780b */ /* 0x000fe20003f2e000 */
[----:B------:R-:W-:-:S04]  /*2b40*/  FADD R39, R25, R36 ;  /* 0x0000002419277221 */ /* 0x000fc80000000000 */
[----:B------:R-:W-:Y:S01]  /*2b50*/  @!P2 FMUL R44, R44, 0.5 ;  /* 0x3f0000002c2ca820 */ /* 0x000fe20000400000 */
[----:B------:R-:W4:Y:S01]  /*2b60*/  MUFU.EX2 R20, R49 ;  /* 0x0000003100147308 */ /* 0x000f220000000800 */
[----:B--2---:R-:W-:Y:S01]  /*2b70*/  @!P4 FMUL R41, R41, R41 ;  /* 0x000000292929c220 */ /* 0x004fe20000400000 */
[----:B------:R-:W-:Y:S01]  /*2b80*/  FSETP.GEU.AND P4, PT, R48, -126, PT ;  /* 0xc2fc00003000780b */ /* 0x000fe20003f8e000 */
[----:B-1----:R-:W-:-:S04]  /*2b90*/  FADD R5, R22, R61 ;  /* 0x0000003d16057221 */ /* 0x002fc80000000000 */
[----:B------:R-:W-:Y:S01]  /*2ba0*/  @!P1 FMUL R18, R18, 0.5 ;  /* 0x3f00000012129820 */ /* 0x000fe20000400000 */
[----:B------:R-:W-:Y:S01]  /*2bb0*/  FADD R37, R5, R26 ;  /* 0x0000001a05257221 */ /* 0x000fe20000000000 */
[----:B---3--:R-:W-:Y:S01]  /*2bc0*/  @!P5 FMUL R28, R28, R28 ;  /* 0x0000001c1c1cd220 */ /* 0x008fe20000400000 */
[----:B------:R-:W-:Y:S01]  /*2bd0*/  FSETP.GEU.AND P5, PT, R52, -126, PT ;  /* 0xc2fc00003400780b */ /* 0x000fe20003fae000 */
[----:B------:R1:W2:Y:S02]  /*2be0*/  MUFU.EX2 R43, R40 ;  /* 0x00000028002b7308 */ /* 0x0002a40000000800 */
[----:B------:R-:W-:Y:S02]  /*2bf0*/  FADD R5, R19, R28 ;  /* 0x0000001c13057221 */ /* 0x000fe40000000000 */
[----:B------:R-:W-:Y:S01]  /*2c00*/  @!P4 FMUL R48, R48, 0.5 ;  /* 0x3f0000003030c820 */ /* 0x000fe20000400000 */
[----:B----4-:R-:W-:Y:S01]  /*2c10*/  @!P3 FMUL R20, R20, R20 ;  /* 0x000000141414b220 */ /* 0x010fe20000400000 */
[----:B------:R-:W-:-:S02]  /*2c20*/  FSETP.GEU.AND P3, PT, R4, -126, PT ;  /* 0xc2fc00000400780b */ /* 0x000fc40003f6e000 */
[----:B------:R3:W4:Y:S01]  /*2c30*/  MUFU.EX2 R45, R44 ;  /* 0x0000002c002d7308 */ /* 0x0007220000000800 */
[----:B-1----:R-:W-:-:S03]  /*2c40*/  FADD R40, R42, R27 ;  /* 0x0000001b2a287221 */ /* 0x002fc60000000000 */
[----:B------:R-:W-:Y:S01]  /*2c50*/  @!P5 FMUL R52, R52, 0.5 ;  /* 0x3f0000003434d820 */ /* 0x000fe20000400000 */
[----:B------:R-:W-:-:S03]  /*2c60*/  FADD R40, R29, R40 ;  /* 0x000000281d287221 */ /* 0x000fc60000000000 */
[----:B------:R1:W5:Y:S01]  /*2c70*/  MUFU.EX2 R30, R18 ;  /* 0x00000012001e7308 */ /* 0x0003620000000800 */
[----:B---3--:R-:W-:Y:S01]  /*2c80*/  FADD R44, R59, R168 ;  /* 0x000000a83b2c7221 */ /* 0x008fe20000000000 */
[----:B--2---:R-:W-:Y:S01]  /*2c90*/  @!P6 FMUL R43, R43, R43 ;  /* 0x0000002b2b2be220 */ /* 0x004fe20000400000 */
[----:B------:R-:W-:Y:S01]  /*2ca0*/  FADD R37, R37, R40 ;  /* 0x0000002825257221 */ /* 0x000fe20000000000 */
[----:B------:R-:W-:Y:S01]  /*2cb0*/  @!P3 FMUL R4, R4, 0.5 ;  /* 0x3f0000000404b820 */ /* 0x000fe20000400000 */
[----:B------:R-:W-:Y:S02]  /*2cc0*/  FADD R44, R33, R44 ;  /* 0x0000002c212c7221 */ /* 0x000fe40000000000 */
[----:B------:R-:W-:Y:S01]  /*2cd0*/  F2FP.BF16.F32.PACK_AB R28, R28, R43 ;  /* 0x0000002b1c1c723e */ /* 0x000fe200000010ff */
[----:B------:R-:W2:Y:S01]  /*2ce0*/  MUFU.EX2 R47, R48 ;  /* 0x00000030002f7308 */ /* 0x000ea20000000800 */
[----:B-1----:R-:W-:Y:S01]  /*2cf0*/  FADD R18, R23, R20 ;  /* 0x0000001417127221 */ /* 0x002fe20000000000 */
[----:B----4-:R-:W-:Y:S01]  /*2d00*/  @!P2 FMUL R45, R45, R45 ;  /* 0x0000002d2d2da220 */ /* 0x010fe20000400000 */
[----:B------:R-:W-:Y:S01]  /*2d10*/  FADD R44, R39, R44 ;  /* 0x0000002c272c7221 */ /* 0x000fe20000000000 */
[----:B------:R-:W-:Y:S01]  /*2d20*/  F2FP.BF16.F32.PACK_AB R39, R35, R56 ;  /* 0x000000382327723e */ /* 0x000fe200000010ff */
[----:B------:R-:W-:Y:S01]  /*2d30*/  FADD R33, R5, R18 ;  /* 0x0000001205217221 */ /* 0x000fe20000000000 */
[----:B------:R-:W-:Y:S01]  /*2d40*/  FADD R5, R38, R45 ;  /* 0x0000002d26057221 */ /* 0x000fe20000000000 */
[----:B------:R-:W-:Y:S01]  /*2d50*/  F2FP.BF16.F32.PACK_AB R35, R59, R42 ;  /* 0x0000002a3b23723e */ /* 0x000fe200000010ff */
[----:B------:R-:W1:Y:S01]  /*2d60*/  MUFU.EX2 R49, R52 ;  /* 0x0000003400317308 */ /* 0x000e620000000800 */
[----:B-----5:R-:W-:Y:S01]  /*2d70*/  @!P1 FMUL R30, R30, R30 ;  /* 0x0000001e1e1e9220 */ /* 0x020fe20000400000 */
[----:B------:R-:W-:-:S03]  /*2d80*/  F2FP.BF16.F32.PACK_AB R38, R21, R38 ;  /* 0x000000261526723e */ /* 0x000fc600000010ff */
[----:B------:R-:W-:Y:S01]  /*2d90*/  FADD R18, R21, R30 ;  /* 0x0000001e15127221 */ /* 0x000fe20000000000 */
[----:B------:R-:W-:Y:S02]  /*2da0*/  F2FP.BF16.F32.PACK_AB R30, R30, R45 ;  /* 0x0000002d1e1e723e */ /* 0x000fe400000010ff */
[----:B------:R3:W4:Y:S01]  /*2db0*/  MUFU.EX2 R26, R4 ;  /* 0x00000004001a7308 */ /* 0x0007220000000800 */
[----:B--2---:R-:W-:-:S04]  /*2dc0*/  @!P4 FMUL R47, R47, R47 ;  /* 0x0000002f2f2fc220 */ /* 0x004fc80000400000 */
[----:B------:R-:W-:Y:S01]  /*2dd0*/  FADD R25, R32, R47 ;  /* 0x0000002f20197221 */ /* 0x000fe20000000000 */
[----:B------:R-:W-:Y:S01]  /*2de0*/  F2FP.BF16.F32.PACK_AB R32, R23, R32 ;  /* 0x000000201720723e */ /* 0x000fe200000010ff */
[----:B-1----:R-:W-:Y:S01]  /*2df0*/  @!P5 FMUL R49, R49, R49 ;  /* 0x000000313131d220 */ /* 0x002fe20000400000 */
[----:B---3--:R-:W-:-:S03]  /*2e00*/  FADD R4, R24, R43 ;  /* 0x0000002b18047221 */ /* 0x008fc60000000000 */
[----:B------:R-:W-:Y:S01]  /*2e10*/  FADD R36, R34, R49 ;  /* 0x0000003122247221 */ /* 0x000fe20000000000 */
[----:B------:R-:W-:Y:S01]  /*2e20*/  FADD R4, R4, R25 ;  /* 0x0000001904047221 */ /* 0x000fe20000000000 */
[----:B------:R-:W-:Y:S01]  /*2e30*/  MOV R25, UR10 ;  /* 0x0000000a00197c02 */ /* 0x000fe20008000f00 */
[----:B----4-:R-:W-:Y:S01]  /*2e40*/  @!P3 FMUL R26, R26, R26 ;  /* 0x0000001a1a1ab220 */ /* 0x010fe20000400000 */
[----:B------:R-:W-:Y:S02]  /*2e50*/  FADD R5, R5, R36 ;  /* 0x0000002405057221 */ /* 0x000fe40000000000 */
[----:B------:R1:W-:Y:S01]  /*2e60*/  SYNCS.ARRIVE.TRANS64.A1T0 RZ, [R25+UR14], RZ ;  /* 0x000000ff19ff79a7 */ /* 0x0003e2000810000e */
[----:B------:R-:W-:Y:S01]  /*2e70*/  F2FP.BF16.F32.PACK_AB R36, R19, R24 ;  /* 0x000000181324723e */ /* 0x000fe200000010ff */
[----:B------:R-:W-:Y:S01]  /*2e80*/  FADD R29, R41, R26 ;  /* 0x0000001a291d7221 */ /* 0x000fe20000000000 */
[----:B------:R-:W-:Y:S01]  /*2e90*/  FADD R4, R4, R5 ;  /* 0x0000000504047221 */ /* 0x000fe20000000000 */
[----:B------:R-:W-:Y:S01]  /*2ea0*/  FADD R5, R37, R44 ;  /* 0x0000002c25057221 */ /* 0x000fe20000000000 */
[----:B------:R-:W-:Y:S01]  /*2eb0*/  F2FP.BF16.F32.PACK_AB R37, R31, R22 ;  /* 0x000000161f25723e */ /* 0x000fe200000010ff */
[----:B------:R-:W-:Y:S01]  /*2ec0*/  FADD R18, R18, R29 ;  /* 0x0000001d12127221 */ /* 0x000fe20000000000 */
[----:B------:R-:W-:-:S02]  /*2ed0*/  F2FP.BF16.F32.PACK_AB R29, R46, R61 ;  /* 0x0000003d2e1d723e */ /* 0x000fc400000010ff */
[----:B------:R-:W-:Y:S01]  /*2ee0*/  F2FP.BF16.F32.PACK_AB R31, R50, R63 ;  /* 0x0000003f321f723e */ /* 0x000fe200000010ff */
[----:B------:R-:W-:Y:S01]  /*2ef0*/  FADD R33, R33, R18 ;  /* 0x0000001221217221 */ /* 0x000fe20000000000 */
[----:B-1----:R-:W-:Y:S02]  /*2f00*/  F2FP.BF16.F32.PACK_AB R25, R51, R54 ;  /* 0x000000363319723e */ /* 0x002fe400000010ff */
[----:B------:R-:W-:Y:S01]  /*2f10*/  F2FP.BF16.F32.PACK_AB R34, R41, R34 ;  /* 0x000000222922723e */ /* 0x000fe200000010ff */
[----:B------:R-:W-:Y:S01]  /*2f20*/  FADD R4, R4, R33 ;  /* 0x0000002104047221 */ /* 0x000fe20000000000 */
[----:B------:R-:W-:Y:S02]  /*2f30*/  F2FP.BF16.F32.PACK_AB R33, R58, R57 ;  /* 0x000000393a21723e */ /* 0x000fe400000010ff */
[----:B------:R-:W-:Y:S02]  /*2f40*/  F2FP.BF16.F32.PACK_AB R24, R20, R47 ;  /* 0x0000002f1418723e */ /* 0x000fe400000010ff */
[----:B------:R-:W-:Y:S01]  /*2f50*/  F2FP.BF16.F32.PACK_AB R26, R26, R49 ;  /* 0x000000311a1a723e */ /* 0x000fe200000010ff */
[----:B------:R-:W-:Y:S06]  /*2f60*/  @!P0 BRA `(.L_x_19) ;  /* 0x0000000000048947 */ /* 0x000fec0003800000 */
[----:B------:R-:W-:Y:S01]  /*2f70*/  BPT.TRAP 0x1 ;  /* 0x000000040000795c */ /* 0x000fe20000300000 */
.L_x_19:
[----:B------:R-:W-:-:S13]  /*2f80*/  R2UR UR4, R16 ;  /* 0x00000000100472ca */ /* 0x000fda00000e0000 */
[----:B------:R-:W1:Y:S02]  /*2f90*/  SYNCS.PHASECHK.TRANS64.TRYWAIT P1, [UR4+0x31008], R15 ;  /* 0x0310080fff0075a7 */ /* 0x000e640008020144 */
[----:B-1----:R-:W-:Y:S05]  /*2fa0*/  @!P1 BRA `(.L_x_20) ;  /* 0x000000a800e49947 */ /* 0x002fea0003800000 */
.L_x_114:
[----:B------:R-:W-:Y:S01]  /*2fb0*/  R2UR UR5, R13 ;  /* 0x000000000d0572ca */ /* 0x000fe200000e0000 */
[----:B------:R-:W-:Y:S01]  /*2fc0*/  WARPGROUP.ARRIVE ;  /* 0x00000000000079c5 */ /* 0x000fe20000000000 */
[----:B------:R-:W-:Y:S01]  /*2fd0*/  UMOV UR19, 0x80000020 ;  /* 0x8000002000137882 */ /* 0x000fe20000000000 */
[----:B------:R-:W-:Y:S01]  /*2fe0*/  UMOV UR7, 0x80000020 ;  /* 0x8000002000077882 */ /* 0x000fe20000000000 */
[----:B------:R-:W-:Y:S01]  /*2ff0*/  UMOV UR11, 0x80000020 ;  /* 0x80000020000b7882 */ /* 0x000fe20000000000 */
[----:B------:R-:W-:-:S08]  /*3000*/  F2FP.BF16.F32.PACK_AB R27, R168, R27 ;  /* 0x0000001ba81b723e */ /* 0x000fd000000010ff */
[----:B------:R-:W-:Y:S02]  /*3010*/  UIADD3 UR4, UR5, 0x700, URZ ;  /* 0x0000070005047890 */ /* 0x000fe4000fffe03f */
[----:B------:R-:W-:Y:S02]  /*3020*/  UIADD3 UR6, UR5, 0x800, URZ ;  /* 0x0000080005067890 */ /* 0x000fe4000fffe03f */
[----:B------:R-:W-:Y:S02]  /*3030*/  UIADD3 UR10, UR5, 0x900, URZ ;  /* 0x00000900050a7890 */ /* 0x000fe4000fffe03f */
[----:B------:R-:W-:Y:S01]  /*3040*/  UIADD3 UR14, UR5, 0xa00, URZ ;  /* 0x00000a00050e7890 */ /* 0x000fe2000fffe03f */
[----:B------:R-:W-:Y:S01]  /*3050*/  UMOV UR18, UR4 ;  /* 0x0000000400127c82 */ /* 0x000fe20008000000 */
[----:B------:R-:W-:Y:S01]  /*3060*/  UIADD3 UR4, UR5, 0xb00, URZ ;  /* 0x00000b0005047890 */ /* 0x000fe2000fffe03f */
[----:B------:R-:W-:Y:S01]  /*3070*/  HGMMA.64x32x16.F32.BF16 R152, R36, gdesc[UR16].tnspB, RZ, !UPT, gsb0 ;  /* 0x4060001024987df0 */ /* 0x000fe2000c0018ff */
[----:B------:R-:W-:-:S03]  /*3080*/  UMOV UR19, 0x80000020 ;  /* 0x8000002000137882 */ /* 0x000fc60000000000 */
[----:B------:R-:W-:Y:S01]  /*3090*/  UMOV UR18, UR14 ;  /* 0x0000000e00127c82 */ /* 0x000fe20008000000 */
[----:B------:R-:W-:Y:S01]  /*30a0*/  UIADD3 UR14, UR5, 0xa40, URZ ;  /* 0x00000a40050e7890 */ /* 0x000fe2000fffe03f */
[----:B------:R-:W-:Y:S02]  /*30b0*/  WARPGROUP.DEPBAR.LE gsb0, 0x0 ;  /* 0x00008000000079c5 */ /* 0x000fe40000010000 */
[----:B------:R-:W-:-:S06]  /*30c0*/  WARPGROUP.ARRIVE ;  /* 0x00000000000079c5 */ /* 0x000fcc0000000000 */
[----:B------:R-:W-:Y:S01]  /*30d0*/  HGMMA.64x32x16.F32.BF16 R136, R36, gdesc[UR4].tnspB, RZ, !UPT, gsb0 ;  /* 0x4060000424887df0 */ /* 0x000fe2000c0018ff */
[----:B------:R-:W-:Y:S01]  /*30e0*/  UIADD3 UR6, UR5, 0xc00, URZ ;  /* 0x00000c0005067890 */ /* 0x000fe2000fffe03f */
[----:B------:R-:W-:Y:S01]  /*30f0*/  UMOV UR7, 0x80000020 ;  /* 0x8000002000077882 */ /* 0x000fe20000000000 */
        /* <DEDUP_REMOVED lines=8> */
[----:B------:R-:W-:Y:S01]  /*3180*/  UMOV UR18, UR4 ;  /* 0x0000000400127c82 */ /* 0x000fe20008000000 */
[----:B------:R-:W-:Y:S01]  /*3190*/  UMOV UR19, 0x80000020 ;  /* 0x8000002000137882 */ /* 0x000fe20000000000 */
[----:B------:R-:W-:Y:S01]  /*31a0*/  UIADD3 UR4, UR5, 0x740, URZ ;  /* 0x0000074005047890 */ /* 0x000fe2000fffe03f */
        /* <DEDUP_REMOVED lines=18> */
[----:B------:R-:W-:Y:S01]  /*32d0*/  HGMMA.64x32x16.F32.BF16 R152, R32, gdesc[UR16].tnspB, R152, gsb0 ;  /* 0x4060001020987df0 */ /* 0x000fe20008001898 */
[----:B------:R-:W-:Y:S01]  /*32e0*/  UMOV UR18, UR14 ;  /* 0x0000000e00127c82 */ /* 0x000fe20008000000 */
[----:B------:R-:W-:Y:S01]  /*32f0*/  UMOV UR19, 0x80000020 ;  /* 0x8000002000137882 */ /* 0x000fe20000000000 */
[----:B------:R-:W-:Y:S01]  /*3300*/  UIADD3 UR14, UR5, 0xa80, URZ ;  /* 0x00000a80050e7890 */ /* 0x000fe2000fffe03f */
[----:B------:R-:W-:Y:S02]  /*3310*/  WARPGROUP.DEPBAR.LE gsb0, 0x0 ;  /* 0x00008000000079c5 */ /* 0x000fe40000010000 */
[----:B------:R-:W-:-:S06]  /*3320*/  WARPGROUP.ARRIVE ;  /* 0x00000000000079c5 */ /* 0x000fcc0000000000 */
[----:B------:R-:W-:Y:S01]  /*3330*/  HGMMA.64x32x16.F32.BF16 R136, R32, gdesc[UR4].tnspB, R136, gsb0 ;  /* 0x4060000420887df0 */ /* 0x000fe20008001888 */
[----:B------:R-:W-:Y:S01]  /*3340*/  UIADD3 UR6, UR5, 0xc40, URZ ;  /* 0x00000c4005067890 */ /* 0x000fe2000fffe03f */
[----:B------:R-:W-:Y:S01]  /*3350*/  UMOV UR7, 0x80000020 ;  /* 0x8000002000077882 */ /* 0x000fe20000000000 */
        /* <DEDUP_REMOVED lines=87> */
[----:B------:R-:W-:Y:S03]  /*38d0*/  HGMMA.64x32x16.F32.BF16 R88, R24, gdesc[UR16].tnspB, R88, gsb0 ;  /* 0x4060001018587df0 */ /* 0x000fe60008001858 */
[----:B------:R-:W-:Y:S02]  /*38e0*/  WARPGROUP.DEPBAR.LE gsb0, 0x0 ;  /* 0x00008000000079c5 */ /* 0x000fe40000010000 */
[----:B------:R-:W-:-:S06]  /*38f0*/  WARPGROUP.ARRIVE ;  /* 0x00000000000079c5 */ /* 0x000fcc0000000000 */
[----:B------:R-:W-:Y:S03]  /*3900*/  HGMMA.64x32x16.F32.BF16 R72, R24, gdesc[UR4].tnspB, R72, gsb0 ;  /* 0x4060000418487df0 */ /* 0x000fe60008001848 */
[----:B------:R-:W-:Y:S02]  /*3910*/  WARPGROUP.DEPBAR.LE gsb0, 0x0 ;  /* 0x00008000000079c5 */ /* 0x000fe40000010000 */
[----:B------:R-:W-:-:S06]  /*3920*/  WARPGROUP.ARRIVE ;  /* 0x00000000000079c5 */ /* 0x000fcc0000000000 */
[----:B------:R-:W-:Y:S03]  /*3930*/  HGMMA.64x32x16.F32.BF16 R56, R24, gdesc[UR8].tnspB, R56, gsb0 ;  /* 0x4060000818387df0 */ /* 0x000fe60008001838 */
[----:B------:R-:W-:Y:S02]  /*3940*/  WARPGROUP.DEPBAR.LE gsb0, 0x0 ;  /* 0x00008000000079c5 */ /* 0x000fe40000010000 */
[----:B------:R-:W-:Y:S05]  /*3950*/  @!P0 BRA `(.L_x_21) ;  /* 0x0000000000048947 */ /* 0x000fea0003800000 */
[----:B------:R-:W-:Y:S01]  /*3960*/  BPT.TRAP 0x1 ;  /* 0x000000040000795c */ /* 0x000fe20000300000 */
.L_x_21:
[----:B------:R-:W-:Y:S01]  /*3970*/  R2UR UR4, R16 ;  /* 0x00000000100472ca */ /* 0x000fe200000e0000 */
[----:B------:R-:W-:Y:S01]  /*3980*/  UISETP.GT.U32.AND UP0, UPT, UR15, 0x1, UPT ;  /* 0x000000010f00788c */ /* 0x000fe2000bf04070 */
[----:B------:R-:W-:-:S05]  /*3990*/  MOV R20, RZ ;  /* 0x000000ff00147202 */ /* 0x000fca0000000f00 */
[----:B------:R-:W-:-:S06]  /*39a0*/  PLOP3.LUT P1, PT, PT, PT, UP0, 0x80, 0x0 ;  /* 0x000000000000781c */ /* 0x000fcc0003f2f008 */
[----:B------:R-:W-:-:S04]  /*39b0*/  UIADD3 UR4, UR4, 0x31028, URZ ;  /* 0x0003102804047890 */ /* 0x000fc8000fffe03f */
[----:B------:R-:W-:-:S09]  /*39c0*/  UPRMT UR4, URZ, 0x654, UR4 ;  /* 0x000006543f047896 */ /* 0x000fd20008000004 */
[----:B------:R-:W-:Y:S01]  /*39d0*/  SYNCS.ARRIVE.TRANS64.RED.A1T0 RZ, [UR4], RZ ;  /* 0x000000ffffff79a7 */ /* 0x000fe20008100404 */
[----:B------:R-:W-:Y:S05]  /*39e0*/  @P1 BRA `(.L_x_22) ;  /* 0x0000000000041947 */ /* 0x000fea0003800000 */
[----:B------:R-:W-:Y:S01]  /*39f0*/  BPT.TRAP 0x1 ;  /* 0x000000040000795c */ /* 0x000fe20000300000 */
.L_x_22:
[----:B------:R-:W-:Y:S01]  /*3a00*/  ISETP.GE.AND P2, PT, R14, 0x4, PT ;  /* 0x000000040e00780c */ /* 0x000fe20003f46270 */
[----:B------:R-:W-:Y:S01]  /*3a10*/  UMOV UR4, 0x1 ;  /* 0x0000000100047882 */ /* 0x000fe20000000000 */
[----:B------:R-:W-:Y:S01]  /*3a20*/  UMOV UR60, 0x2 ;  /* 0x00000002003c7882 */ /* 0x000fe20000000000 */
[----:B------:R-:W-:Y:S02]  /*3a30*/  MOV R168, UR4 ;  /* 0x0000000400a87c02 */ /* 0x000fe40008000f00 */
[----:B------:R-:W-:Y:S02]  /*3a40*/  IADD3 R10, R10, 0x40, RZ ;  /* 0x000000400a0a7810 */ /* 0x000fe40007ffe0ff */
[----:B-1----:R-:W-:-:S06]  /*3a50*/  IADD3 R15, R14, -0x2, RZ ;  /* 0xfffffffe0e0f7810 */ /* 0x002fcc0007ffe0ff */
[----:B------:R-:W-:Y:S05]  /*3a60*/  @!P2 BRA `(.L_x_23) ;  /* 0x000000280074a947 */ /* 0x000fea0003800000 */
[----:B------:R-:W-:Y:S01]  /*3a70*/  UMOV UR5, 0x1 ;  /* 0x0000000100057882 */ /* 0x000fe20000000000 */
[----:B------:R-:W-:Y:S01]  /*3a80*/  IADD3 R18, R14, -0x3, RZ ;  /* 0xfffffffd0e127810 */ /* 0x000fe20007ffe0ff */
[----:B------:R-:W-:Y:S01]  /*3a90*/  UMOV UR60, 0x2 ;  /* 0x00000002003c7882 */ /* 0x000fe20000000000 */
[----:B------:R-:W-:Y:S01]  /*3aa0*/  MOV R21, R7 ;  /* 0x0000000700157202 */ /* 0x000fe20000000f00 */
[----:B------:R-:W-:Y:S01]  /*3ab0*/  ULDC UR4, c[0x0][0x604] ;  /* 0x0001810000047ab9 */ /* 0x000fe20000000800 */
[----:B------:R-:W-:Y:S02]  /*3ac0*/  MOV R19, R6 ;  /* 0x0000000600137202 */ /* 0x000fe40000000f00 */
[----:B------:R-:W-:Y:S02]  /*3ad0*/  MOV R20, RZ ;  /* 0x000000ff00147202 */ /* 0x000fe40000000f00 */
[----:B------:R-:W-:-:S07]  /*3ae0*/  MOV R168, UR5 ;  /* 0x0000000500a87c02 */ /* 0x000fce0008000f00 */
.L_x_34:
[----:B------:R-:W-:Y:S02]  /*3af0*/  PLOP3.LUT P3, PT, PT, PT, UP1, 0x80, 0x0 ;  /* 0x000000000000781c */ /* 0x000fe40003f6f018 */
[----:B------:R-:W-:-:S11]  /*3b00*/  MOV R15, R18 ;  /* 0x00000012000f7202 */ /* 0x000fd60000000f00 */
[----:B------:R-:W-:Y:S05]  /*3b10*/  @!P3 BRA `(.L_x_24) ;  /* 0x000000000004b947 */ /* 0x000fea0003800000 */
[----:B------:R-:W-:Y:S01]  /*3b20*/  BPT.TRAP 0x1 ;  /* 0x000000040000795c */ /* 0x000fe20000300000 */
.L_x_24:
[----:B------:R-:W-:Y:S02]  /*3b30*/  R2UR UR5, R16 ;  /* 0x00000000100572ca */ /* 0x000fe400000e0000 */
[----:B------:R-:W-:-:S11]  /*3b40*/  SHF.L.U32 R6, R20, 0x1f, RZ ;  /* 0x0000001f14067819 */ /* 0x000fd600000006ff */
[----:B------:R-:W-:-:S09]  /*3b50*/  ULEA UR5, UR60, UR5, 0x3 ;  /* 0x000000053c057291 */ /* 0x000fd2000f8e183f */
[----:B------:R-:W1:Y:S02]  /*3b60*/  SYNCS.PHASECHK.TRANS64.TRYWAIT P2, [UR5+0x31000], R6 ;  /* 0x03100006ff0075a7 */ /* 0x000e640008040145 */
[----:B-1----:R-:W-:Y:S05]  /*3b70*/  @!P2 BRA `(.L_x_25) ;  /* 0x000000a0000ca947 */ /* 0x002fea0003800000 */
.L_x_115:
        /* <DEDUP_REMOVED lines=13> */
[----:B------:R-:W-:Y:S01]  /*3c50*/  UIMAD UR5, UR60, 0x700, UR5 ;  /* 0x000007003c0578a4 */ /* 0x000fe2000f8e0205 */
[----:B-1----:R-:W-:Y:S01]  /*3c60*/  MOV R6, UR57 ;  /* 0x0000003900067c02 */ /* 0x002fe20008000f00 */
[----:B------:R-:W-:Y:S01]  /*3c70*/  UMOV UR51, 0x80000020 ;  /* 0x8000002000337882 */ /* 0x000fe20000000000 */
[----:B------:R-:W-:Y:S01]  /*3c80*/  UMOV UR55, 0x80000020 ;  /* 0x8000002000377882 */ /* 0x000fe20000000000 */
[----:B------:R-:W-:Y:S01]  /*3c90*/  UIADD3 UR10, UR5, 0x2, URZ ;  /* 0x00000002050a7890 */ /* 0x000fe2000fffe03f */
[----:B------:R-:W-:Y:S01]  /*3ca0*/  MOV R7, UR56 ;  /* 0x0000003800077c02 */ /* 0x000fe20008000f00 */
[----:B------:R-:W-:-:S02]  /*3cb0*/  UIADD3 UR14, UR5, 0x100, URZ ;  /* 0x00000100050e7890 */ /* 0x000fc4000fffe03f */
[----:B------:R-:W-:Y:S01]  /*3cc0*/  UMOV UR58, UR5 ;  /* 0x00000005003a7c82 */ /* 0x000fe20008000000 */
[----:B------:R-:W-:Y:S01]  /*3cd0*/  UIADD3 UR18, UR5, 0x102, URZ ;  /* 0x0000010205127890 */ /* 0x000fe2000fffe03f */
[----:B------:R-:W-:Y:S01]  /*3ce0*/  HGMMA.64x64x16.F32.BF16 R24, gdesc[UR56], RZ, !UPT, gsb0 ;  /* 0x00e00000381879f0 */ /* 0x000fe2000c0018ff */
[----:B------:R-:W-:Y:S01]  /*3cf0*/  UIADD3 UR22, UR5, 0x200, URZ ;  /* 0x0000020005167890 */ /* 0x000fe2000fffe03f */
[----:B------:R-:W-:Y:S01]  /*3d00*/  R2UR UR56, R8 ;  /* 0x00000000083872ca */ /* 0x000fe200000e0000 */
[----:B------:R-:W-:Y:S01]  /*3d10*/  UIADD3 UR26, UR5, 0x202, URZ ;  /* 0x00000202051a7890 */ /* 0x000fe2000fffe03f */
[----:B------:R-:W-:Y:S01]  /*3d20*/  R2UR UR57, R9 ;  /* 0x00000000093972ca */ /* 0x000fe200000e0000 */
[----:B------:R-:W-:Y:S02]  /*3d30*/  UIADD3 UR30, UR5, 0x300, URZ ;  /* 0x00000300051e7890 */ /* 0x000fe4000fffe03f */
[----:B------:R-:W-:Y:S02]  /*3d40*/  UIADD3 UR34, UR5, 0x302, URZ ;  /* 0x0000030205227890 */ /* 0x000fe4000fffe03f */
[----:B------:R-:W-:-:S02]  /*3d50*/  UIADD3 UR38, UR5, 0x400, URZ ;  /* 0x0000040005267890 */ /* 0x000fc4000fffe03f */
[----:B------:R-:W-:Y:S02]  /*3d60*/  UIADD3 UR42, UR5, 0x402, URZ ;  /* 0x00000402052a7890 */ /* 0x000fe4000fffe03f */
[----:B------:R-:W-:Y:S02]  /*3d70*/  UIADD3 UR46, UR5, 0x500, URZ ;  /* 0x00000500052e7890 */ /* 0x000fe4000fffe03f */
[----:B------:R-:W-:Y:S02]  /*3d80*/  UIADD3 UR50, UR5, 0x502, URZ ;  /* 0x0000050205327890 */ /* 0x000fe4000fffe03f */
[----:B------:R-:W-:Y:S02]  /*3d90*/  UIADD3 UR54, UR5, 0x600, URZ ;  /* 0x0000060005367890 */ /* 0x000fe4000fffe03f */
[----:B------:R-:W-:Y:S01]  /*3da0*/  UIADD3 UR5, UR5, 0x602, URZ ;  /* 0x0000060205057890 */ /* 0x000fe2000fffe03f */
[----:B------:R-:W-:-:S06]  /*3db0*/  UMOV UR59, 0x80000020 ;  /* 0x80000020003b7882 */ /* 0x000fcc0000000000 */
[----:B------:R-:W-:Y:S01]  /*3dc0*/  UMOV UR58, UR5 ;  /* 0x00000005003a7c82 */ /* 0x000fe20008000000 */
[----:B------:R-:W-:-:S04]  /*3dd0*/  UIADD3 UR5, UR60, 0x1, URZ ;  /* 0x000000013c057890 */ /* 0x000fc8000fffe03f */
[----:B------:R-:W-:-:S04]  /*3de0*/  UISETP.NE.AND UP0, UPT, UR5, 0x5, UPT ;  /* 0x000000050500788c */ /* 0x000fc8000bf05270 */
[----:B------:R-:W-:Y:S02]  /*3df0*/  USEL UR6, URZ, 0x1, UP0 ;  /* 0x000000013f067887 */ /* 0x000fe40008000000 */
[----:B------:R-:W-:-:S04]  /*3e00*/  USEL UR5, UR5, URZ, UP0 ;  /* 0x0000003f05057287 */ /* 0x000fc80008000000 */
[----:B------:R-:W-:Y:S01]  /*3e10*/  LOP3.LUT R14, R20, UR6, RZ, 0x3c, !PT ;  /* 0x00000006140e7c12 */ /* 0x000fe2000f8e3cff */
[----:B------:R-:W-:Y:S02]  /*3e20*/  WARPGROUP.DEPBAR.LE gsb0, 0x0 ;  /* 0x00008000000079c5 */ /* 0x000fe40000010000 */
[----:B------:R-:W-:-:S06]  /*3e30*/  WARPGROUP.ARRIVE ;  /* 0x00000000000079c5 */ /* 0x000fcc0000000000 */
[----:B------:R-:W-:Y:S03]  /*3e40*/  HGMMA.64x64x16.F32.BF16 R24, gdesc[UR8], R24, gsb0 ;  /* 0x00e00000081879f0 */ /* 0x000fe60008001818 */
        /* <DEDUP_REMOVED lines=35> */
[----:B------:R-:W-:Y:S01]  /*4080*/  HGMMA.64x64x16.F32.BF16 R24, gdesc[UR56], R24, gsb0 ;  /* 0x00e00000381879f0 */ /* 0x000fe20008001818 */
[----:B------:R-:W-:Y:S02]  /*4090*/  R2UR UR57, R6 ;  /* 0x00000000063972ca */ /* 0x000fe400000e0000 */
[----:B------:R-:W-:Y:S01]  /*40a0*/  R2UR UR56, R7 ;  /* 0x00000000073872ca */ /* 0x000fe200000e0000 */
[----:B------:R-:W-:Y:S02]  /*40b0*/  WARPGROUP.DEPBAR.LE gsb0, 0x0 ;  /* 0x00008000000079c5 */ /* 0x000fe40000010000 */
[----:B------:R-:W-:-:S12]  /*40c0*/  @!P3 BRA `(.L_x_26) ;  /* 0x000000000004b947 */ /* 0x000fd80003800000 */
[----:B------:R-:W-:Y:S01]  /*40d0*/  BPT.TRAP 0x1 ;  /* 0x000000040000795c */ /* 0x000fe20000300000 */
.L_x_26:
[----:B------:R-:W-:Y:S02]  /*40e0*/  FMNMX R6, R24, R21, !PT ;  /* 0x0000001518067209 */ /* 0x000fe40007800000 */
[----:B------:R-:W-:Y:S02]  /*40f0*/  FMNMX R20, R26, R19, !PT ;  /* 0x000000131a147209 */ /* 0x000fe40007800000 */
[----:B------:R-:W-:Y:S02]  /*4100*/  FMNMX R7, R25, R6, !PT ;  /* 0x0000000619077209 */ /* 0x000fe40007800000 */
[----:B------:R-:W-:Y:S02]  /*4110*/  FMNMX R23, R27, R20, !PT ;  /* 0x000000141b177209 */ /* 0x000fe40007800000 */
[----:B------:R-:W-:Y:S02]  /*4120*/  FMNMX R6, R28, R7, !PT ;  /* 0x000000071c067209 */ /* 0x000fe40007800000 */
[----:B------:R-:W-:-:S02]  /*4130*/  FMNMX R20, R30, R23, !PT ;  /* 0x000000171e147209 */ /* 0x000fc40007800000 */
[----:B------:R-:W-:Y:S02]  /*4140*/  FMNMX R7, R29, R6, !PT ;  /* 0x000000061d077209 */ /* 0x000fe40007800000 */
[----:B------:R-:W-:Y:S02]  /*4150*/  FMNMX R23, R31, R20, !PT ;  /* 0x000000141f177209 */ /* 0x000fe40007800000 */
[----:B------:R-:W-:Y:S02]  /*4160*/  FMNMX R6, R32, R7, !PT ;  /* 0x0000000720067209 */ /* 0x000fe40007800000 */
[----:B------:R-:W-:Y:S02]  /*4170*/  FMNMX R20, R34, R23, !PT ;  /* 0x0000001722147209 */ /* 0x000fe40007800000 */
[----:B------:R-:W-:Y:S02]  /*4180*/  FMNMX R7, R33, R6, !PT ;  /* 0x0000000621077209 */ /* 0x000fe40007800000 */
[----:B------:R-:W-:-:S02]  /*4190*/  FMNMX R23, R35, R20, !PT ;  /* 0x0000001423177209 */ /* 0x000fc40007800000 */
[----:B------:R-:W-:Y:S02]  /*41a0*/  FMNMX R6, R36, R7, !PT ;  /* 0x0000000724067209 */ /* 0x000fe40007800000 */
[----:B------:R-:W-:Y:S02]  /*41b0*/  R2UR UR6, R16 ;  /* 0x00000000100672ca */ /* 0x000fe400000e0000 */
[----:B------:R-:W-:-:S04]  /*41c0*/  FMNMX R7, R37, R6, !PT ;  /* 0x0000000625077209 */ /* 0x000fc80007800000 */
[----:B------:R-:W-:-:S04]  /*41d0*/  FMNMX R6, R40, R7, !PT ;  /* 0x0000000728067209 */ /* 0x000fc80007800000 */
[----:B------:R-:W-:-:S03]  /*41e0*/  FMNMX R7, R41, R6, !PT ;  /* 0x0000000629077209 */ /* 0x000fc60007800000 */
[----:B------:R-:W-:Y:S01]  /*41f0*/  ULEA UR6, UR5, UR6, 0x3 ;  /* 0x0000000605067291 */ /* 0x000fe2000f8e183f */
[----:B------:R-:W-:-:S04]  /*4200*/  FMNMX R6, R44, R7, !PT ;  /* 0x000000072c067209 */ /* 0x000fc80007800000 */
[----:B------:R-:W-:-:S04]  /*4210*/  FMNMX R7, R45, R6, !PT ;  /* 0x000000062d077209 */ /* 0x000fc80007800000 */
[----:B------:R-:W-:-:S04]  /*4220*/  FMNMX R6, R48, R7, !PT ;  /* 0x0000000730067209 */ /* 0x000fc80007800000 */
[----:B------:R-:W-:-:S04]  /*4230*/  FMNMX R7, R49, R6, !PT ;  /* 0x0000000631077209 */ /* 0x000fc80007800000 */
[----:B------:R-:W-:-:S04]  /*4240*/  FMNMX R6, R52, R7, !PT ;  /* 0x0000000734067209 */ /* 0x000fc80007800000 */
[----:B------:R-:W-:-:S05]  /*4250*/  FMNMX R6, R53, R6, !PT ;  /* 0x0000000635067209 */ /* 0x000fca0007800000 */
[----:B------:R-:W1:Y:S02]  /*4260*/  SHFL.BFLY PT, R7, R6, 0x1, 0x1f ;  /* 0x0c201f0006077f89 */ /* 0x000e6400000e0000 */
[----:B-1----:R-:W-:Y:S02]  /*4270*/  FMNMX R18, R6, R7, !PT ;  /* 0x0000000706127209 */ /* 0x002fe40007800000 */
[----:B------:R-:W-:-:S03]  /*4280*/  FMNMX R6, R38, R23, !PT ;  /* 0x0000001726067209 */ /* 0x000fc60007800000 */
[----:B------:R-:W1:Y:S01]  /*4290*/  SHFL.BFLY PT, R7, R18, 0x2, 0x1f ;  /* 0x0c401f0012077f89 */ /* 0x000e6200000e0000 */
[----:B------:R-:W-:-:S04]  /*42a0*/  FMNMX R23, R39, R6, !PT ;  /* 0x0000000627177209 */ /* 0x000fc80007800000 */
[----:B------:R-:W-:-:S04]  /*42b0*/  FMNMX R6, R42, R23, !PT ;  /* 0x000000172a067209 */ /* 0x000fc80007800000 */
[----:B------:R-:W-:-:S04]  /*42c0*/  FMNMX R171, R43, R6, !PT ;  /* 0x000000062bab7209 */ /* 0x000fc80007800000 */
[----:B------:R-:W-:Y:S02]  /*42d0*/  FMNMX R6, R46, R171, !PT ;  /* 0x000000ab2e067209 */ /* 0x000fe40007800000 */
[----:B-1----:R-:W-:-:S04]  /*42e0*/  FMNMX R7, R18, R7, !PT ;  /* 0x0000000712077209 */ /* 0x002fc80007800000 */
[----:B------:R-:W-:-:S04]  /*42f0*/  FSETP.NEU.AND P2, PT, R7, -INF , PT ;  /* 0xff8000000700780b */ /* 0x000fc80003f4d000 */
[----:B------:R-:W-:-:S05]  /*4300*/  FSEL R20, R7, RZ, P2 ;  /* 0x000000ff07147208 */ /* 0x000fca0001000000 */
[C---:B------:R-:W-:Y:S01]  /*4310*/  FMUL R169, R20.reuse, UR4 ;  /* 0x0000000414a97c20 */ /* 0x040fe20008400000 */
[----:B------:R-:W-:-:S03]  /*4320*/  FADD R20, -R20, R21 ;  /* 0x0000001514147221 */ /* 0x000fc60000000100 */
[--C-:B------:R-:W-:Y:S01]  /*4330*/  FFMA R24, R24, UR4, -R169.reuse ;  /* 0x0000000418187c23 */ /* 0x100fe200080008a9 */
[--C-:B------:R-:W-:Y:S01]  /*4340*/  FFMA R23, R25, UR4, -R169.reuse ;  /* 0x0000000419177c23 */ /* 0x100fe200080008a9 */
[----:B------:R-:W-:Y:S01]  /*4350*/  FMNMX R25, R47, R6, !PT ;  /* 0x000000062f197209 */ /* 0x000fe20007800000 */
[--C-:B------:R-:W-:Y:S01]  /*4360*/  FFMA R18, R28, UR4, -R169.reuse ;  /* 0x000000041c127c23 */ /* 0x100fe200080008a9 */
[--C-:B------:R-:W-:Y:S01]  /*4370*/  FFMA R28, R32, UR4, -R169.reuse ;  /* 0x00000004201c7c23 */ /* 0x100fe200080008a9 */
[----:B------:R-:W-:Y:S01]  /*4380*/  FSETP.GEU.AND P5, PT, R24, -126, PT ;  /* 0xc2fc00001800780b */ /* 0x000fe20003fae000 */
[--C-:B------:R-:W-:Y:S01]  /*4390*/  FFMA R22, R36, UR4, -R169.reuse ;  /* 0x0000000424167c23 */ /* 0x100fe200080008a9 */
[----:B------:R-:W-:Y:S01]  /*43a0*/  FSETP.GEU.AND P3, PT, R23, -126, PT ;  /* 0xc2fc00001700780b */ /* 0x000fe20003f6e000 */
[--C-:B------:R-:W-:Y:S01]  /*43b0*/  FFMA R32, R41, UR4, -R169.reuse ;  /* 0x0000000429207c23 */ /* 0x100fe200080008a9 */
[----:B------:R-:W-:Y:S01]  /*43c0*/  FMNMX R6, R50, R25, !PT ;  /* 0x0000001932067209 */ /* 0x000fe20007800000 */
[--C-:B------:R-:W-:Y:S01]  /*43d0*/  FFMA R25, R29, UR4, -R169.reuse ;  /* 0x000000041d197c23 */ /* 0x100fe200080008a9 */
[----:B------:R-:W-:Y:S01]  /*43e0*/  FSETP.GEU.AND P2, PT, R18, -126, PT ;  /* 0xc2fc00001200780b */ /* 0x000fe20003f4e000 */
[--C-:B------:R-:W-:Y:S01]  /*43f0*/  FFMA R29, R33, UR4, -R169.reuse ;  /* 0x00000004211d7c23 */ /* 0x100fe200080008a9 */
[----:B------:R-:W-:Y:S01]  /*4400*/  FSETP.GEU.AND P6, PT, R28, -126, PT ;  /* 0xc2fc00001c00780b */ /* 0x000fe20003fce000 */
[--C-:B------:R-:W-:Y:S01]  /*4410*/  FFMA R33, R37, UR4, -R169.reuse ;  /* 0x0000000425217c23 */ /* 0x100fe200080008a9 */
[----:B------:R-:W-:Y:S01]  /*4420*/  FSETP.GEU.AND P4, PT, R25, -126, PT ;  /* 0xc2fc00001900780b */ /* 0x000fe20003f8e000 */
[--C-:B------:R-:W-:Y:S01]  /*4430*/  FFMA R37, R40, UR4, -R169.reuse ;  /* 0x0000000428257c23 */ /* 0x100fe200080008a9 */
[----:B------:R-:W-:Y:S01]  /*4440*/  FMNMX R171, R51, R6, !PT ;  /* 0x0000000633ab7209 */ /* 0x000fe20007800000 */
[----:B------:R-:W-:Y:S01]  /*4450*/  @!P5 FMUL R24, R24, 0.5 ;  /* 0x3f0000001818d820 */ /* 0x000fe20000400000 */
[--C-:B------:R-:W-:Y:S01]  /*4460*/  FFMA R41, R44, UR4, -R169.reuse ;  /* 0x000000042c297c23 */ /* 0x100fe200080008a9 */
[----:B------:R-:W-:Y:S01]  /*4470*/  @!P3 FMUL R23, R23, 0.5 ;  /* 0x3f0000001717b820 */ /* 0x000fe20000400000 */
[----:B------:R-:W-:Y:S01]  /*4480*/  FMNMX R6, R54, R171, !PT ;  /* 0x000000ab36067209 */ /* 0x000fe20007800000 */
[--C-:B------:R-:W-:Y:S01]  /*4490*/  FFMA R36, R45, UR4, -R169.reuse ;  /* 0x000000042d247c23 */ /* 0x100fe200080008a9 */
[--C-:B------:R-:W-:Y:S01]  /*44a0*/  FFMA R45, R48, UR4, -R169.reuse ;  /* 0x00000004302d7c23 */ /* 0x100fe200080008a9 */
[----:B------:R-:W1:Y:S01]  /*44b0*/  MUFU.EX2 R24, R24 ;  /* 0x0000001800187308 */ /* 0x000e620000000800 */
[----:B------:R-:W-:Y:S01]  /*44c0*/  @!P2 FMUL R18, R18, 0.5 ;  /* 0x3f0000001212a820 */ /* 0x000fe20000400000 */
[----:B------:R-:W-:Y:S01]  /*44d0*/  FMNMX R6, R55, R6, !PT ;  /* 0x0000000637067209 */ /* 0x000fe20007800000 */
[----:B------:R-:W-:Y:S01]  /*44e0*/  @!P6 FMUL R28, R28, 0.5 ;  /* 0x3f0000001c1ce820 */ /* 0x000fe20000400000 */
[----:B------:R-:W-:Y:S01]  /*44f0*/  @!P4 FMUL R25, R25, 0.5 ;  /* 0x3f0000001919c820 */ /* 0x000fe20000400000 */
[--C-:B------:R-:W-:Y:S01]  /*4500*/  FFMA R40, R49, UR4, -R169.reuse ;  /* 0x0000000431287c23 */ /* 0x100fe200080008a9 */
[--C-:B------:R-:W-:Y:S01]  /*4510*/  FFMA R49, R52, UR4, -R169.reuse ;  /* 0x0000000434317c23 */ /* 0x100fe200080008a9 */
[----:B------:R-:W2:Y:S01]  /*4520*/  SHFL.BFLY PT, R171, R6, 0x1, 0x1f ;  /* 0x0c201f0006ab7f89 */ /* 0x000ea200000e0000 */
[----:B------:R-:W3:Y:S01]  /*4530*/  MUFU.EX2 R23, R23 ;  /* 0x0000001700177308 */ /* 0x000ee20000000800 */
[----:B------:R-:W-:Y:S01]  /*4540*/  FFMA R44, R53, UR4, -R169 ;  /* 0x00000004352c7c23 */ /* 0x000fe200080008a9 */
[----:B------:R-:W-:-:S06]  /*4550*/  FMUL R20, R20, UR4 ;  /* 0x0000000414147c20 */ /* 0x000fcc0008400000 */
[----:B------:R-:W4:Y:S01]  /*4560*/  MUFU.EX2 R18, R18 ;  /* 0x0000001200127308 */ /* 0x000f220000000800 */
[----:B-1----:R-:W-:Y:S01]  /*4570*/  @!P5 FMUL R24, R24, R24 ;  /* 0x000000181818d220 */ /* 0x002fe20000400000 */
[----:B------:R-:W-:-:S06]  /*4580*/  FSETP.GEU.AND P5, PT, R29, -126, PT ;  /* 0xc2fc00001d00780b */ /* 0x000fcc0003fae000 */
[----:B------:R-:W1:Y:S01]  /*4590*/  MUFU.EX2 R25, R25 ;  /* 0x0000001900197308 */ /* 0x000e620000000800 */
[----:B---3--:R-:W-:Y:S01]  /*45a0*/  @!P3 FMUL R23, R23, R23 ;  /* 0x000000171717b220 */ /* 0x008fe20000400000 */
[----:B------:R-:W-:-:S05]  /*45b0*/  FSETP.GEU.AND P3, PT, R22, -126, PT ;  /* 0xc2fc00001600780b */ /* 0x000fca0003f6e000 */
[----:B------:R-:W-:Y:S01]  /*45c0*/  @!P5 FMUL R29, R29, 0.5 ;  /* 0x3f0000001d1dd820 */ /* 0x000fe20000400000 */
[----:B------:R-:W3:Y:S01]  /*45d0*/  MUFU.EX2 R28, R28 ;  /* 0x0000001c001c7308 */ /* 0x000ee20000000800 */
[----:B----4-:R-:W-:Y:S01]  /*45e0*/  @!P2 FMUL R18, R18, R18 ;  /* 0x000000121212a220 */ /* 0x010fe20000400000 */
[----:B------:R-:W-:Y:S02]  /*45f0*/  FSETP.GEU.AND P2, PT, R33, -126, PT ;  /* 0xc2fc00002100780b */ /* 0x000fe40003f4e000 */
[----:B--2---:R-:W-:-:S03]  /*4600*/  FMNMX R6, R6, R171, !PT ;  /* 0x000000ab06067209 */ /* 0x004fc60007800000 */
[----:B------:R-:W-:Y:S01]  /*4610*/  @!P3 FMUL R22, R22, 0.5 ;  /* 0x3f0000001616b820 */ /* 0x000fe20000400000 */
[----:B------:R-:W2:Y:S01]  /*4620*/  MUFU.EX2 R29, R29 ;  /* 0x0000001d001d7308 */ /* 0x000ea20000000800 */
[----:B-1----:R-:W-:Y:S01]  /*4630*/  @!P4 FMUL R25, R25, R25 ;  /* 0x000000191919c220 */ /* 0x002fe20000400000 */
[----:B------:R-:W-:Y:S01]  /*4640*/  FSETP.GEU.AND P4, PT, R37, -126, PT ;  /* 0xc2fc00002500780b */ /* 0x000fe20003f8e000 */
[----:B------:R-:W1:Y:S04]  /*4650*/  SHFL.BFLY PT, R171, R6, 0x2, 0x1f ;  /* 0x0c401f0006ab7f89 */ /* 0x000e6800000e0000 */
[----:B------:R-:W-:Y:S01]  /*4660*/  @!P2 FMUL R33, R33, 0.5 ;  /* 0x3f0000002121a820 */ /* 0x000fe20000400000 */
[----:B------:R-:W4:Y:S01]  /*4670*/  MUFU.EX2 R22, R22 ;  /* 0x0000001600167308 */ /* 0x000f220000000800 */
[----:B---3--:R-:W-:Y:S01]  /*4680*/  @!P6 FMUL R28, R28, R28 ;  /* 0x0000001c1c1ce220 */ /* 0x008fe20000400000 */
[----:B------:R-:W-:-:S05]  /*4690*/  FSETP.GEU.AND P6, PT, R32, -126, PT ;  /* 0xc2fc00002000780b */ /* 0x000fca0003fce000 */
[----:B------:R-:W-:Y:S01]  /*46a0*/  @!P4 FMUL R37, R37, 0.5 ;  /* 0x3f0000002525c820 */ /* 0x000fe20000400000 */
[----:B------:R-:W3:Y:S01]  /*46b0*/  MUFU.EX2 R33, R33 ;  /* 0x0000002100217308 */ /* 0x000ee20000000800 */
[----:B--2---:R-:W-:Y:S01]  /*46c0*/  @!P5 FMUL R29, R29, R29 ;  /* 0x0000001d1d1dd220 */ /* 0x004fe20000400000 */
[----:B------:R-:W-:-:S05]  /*46d0*/  FSETP.GEU.AND P5, PT, R41, -126, PT ;  /* 0xc2fc00002900780b */ /* 0x000fca0003fae000 */
[----:B------:R-:W-:Y:S01]  /*46e0*/  @!P6 FMUL R32, R32, 0.5 ;  /* 0x3f0000002020e820 */ /* 0x000fe20000400000 */
[----:B------:R-:W2:Y:S01]  /*46f0*/  MUFU.EX2 R37, R37 ;  /* 0x0000002500257308 */ /* 0x000ea20000000800 */
[----:B----4-:R-:W-:Y:S01]  /*4700*/  @!P3 FMUL R22, R22, R22 ;  /* 0x000000161616b220 */ /* 0x010fe20000400000 */
[----:B------:R-:W-:Y:S02]  /*4710*/  FSETP.GEU.AND P3, PT, R36, -126, PT ;  /* 0xc2fc00002400780b */ /* 0x000fe40003f6e000 */
[----:B-1----:R-:W-:-:S03]  /*4720*/  FMNMX R6, R6, R171, !PT ;  /* 0x000000ab06067209 */ /* 0x002fc60007800000 */
[----:B------:R-:W-:Y:S01]  /*4730*/  @!P5 FMUL R41, R41, 0.5 ;  /* 0x3f0000002929d820 */ /* 0x000fe20000400000 */
[----:B------:R-:W1:Y:S01]  /*4740*/  MUFU.EX2 R32, R32 ;  /* 0x0000002000207308 */ /* 0x000e620000000800 */
[----:B---3--:R-:W-:Y:S01]  /*4750*/  @!P2 FMUL R33, R33, R33 ;  /* 0x000000212121a220 */ /* 0x008fe20000400000 */
[----:B------:R-:W-:-:S05]  /*4760*/  FSETP.GEU.AND P2, PT, R45, -126, PT ;  /* 0xc2fc00002d00780b */ /* 0x000fca0003f4e000 */
[----:B------:R-:W-:Y:S01]  /*4770*/  @!P3 FMUL R36, R36, 0.5 ;  /* 0x3f0000002424b820 */ /* 0x000fe20000400000 */
[----:B------:R-:W3:Y:S01]  /*4780*/  MUFU.EX2 R41, R41 ;  /* 0x0000002900297308 */ /* 0x000ee20000000800 */
[----:B--2---:R-:W-:Y:S01]  /*4790*/  @!P4 FMUL R37, R37, R37 ;  /* 0x000000252525c220 */ /* 0x004fe20000400000 */
[----:B------:R-:W-:-:S03]  /*47a0*/  FSETP.GEU.AND P4, PT, R40, -126, PT ;  /* 0xc2fc00002800780b */ /* 0x000fc60003f8e000 */
[----:B------:R-:W-:Y:S01]  /*47b0*/  FADD R21, R24, R37 ;  /* 0x0000002518157221 */ /* 0x000fe20000000000 */
[----:B------:R-:W-:Y:S01]  /*47c0*/  F2FP.BF16.F32.PACK_AB R24, R23, R24 ;  /* 0x000000181718723e */ /* 0x000fe200000010ff */
[----:B------:R-:W-:Y:S01]  /*47d0*/  @!P2 FMUL R45, R45, 0.5 ;  /* 0x3f0000002d2da820 */ /* 0x000fe20000400000 */
[----:B------:R-:W2:Y:S01]  /*47e0*/  MUFU.EX2 R36, R36 ;  /* 0x0000002400247308 */ /* 0x000ea20000000800 */
[----:B-1----:R-:W-:Y:S01]  /*47f0*/  @!P6 FMUL R32, R32, R32 ;  /* 0x000000202020e220 */ /* 0x002fe20000400000 */
[----:B------:R-:W-:-:S04]  /*4800*/  FSETP.NEU.AND P6, PT, R6, -INF , PT ;  /* 0xff8000000600780b */ /* 0x000fc80003fcd000 */
[----:B------:R-:W-:Y:S01]  /*4810*/  FSEL R48, R6, RZ, P6 ;  /* 0x000000ff06307208 */ /* 0x000fe20003000000 */
[----:B------:R-:W-:Y:S01]  /*4820*/  @!P4 FMUL R40, R40, 0.5 ;  /* 0x3f0000002828c820 */ /* 0x000fe20000400000 */
[----:B------:R-:W1:Y:S01]  /*4830*/  MUFU.EX2 R45, R45 ;  /* 0x0000002d002d7308 */ /* 0x000e620000000800 */
[----:B---3--:R-:W-:Y:S01]  /*4840*/  @!P5 FMUL R41, R41, R41 ;  /* 0x000000292929d220 */ /* 0x008fe20000400000 */
[----:B------:R-:W-:Y:S01]  /*4850*/  FSETP.GEU.AND P6, PT, R49, -126, PT ;  /* 0xc2fc00003100780b */ /* 0x000fe20003fce000 */
[----:B------:R-:W-:Y:S01]  /*4860*/  FMUL R52, R48, UR4 ;  /* 0x0000000430347c20 */ /* 0x000fe20008400000 */
[----:B------:R-:W-:Y:S01]  /*4870*/  FSETP.GEU.AND P5, PT, R44, -126, PT ;  /* 0xc2fc00002c00780b */ /* 0x000fe20003fae000 */
[----:B------:R-:W-:Y:S01]  /*4880*/  FADD R48, -R48, R19 ;  /* 0x0000001330307221 */ /* 0x000fe20000000100 */
[----:B------:R-:W-:Y:S01]  /*4890*/  FADD R19, R23, R32 ;  /* 0x0000002017137221 */ /* 0x000fe20000000000 */
[--C-:B------:R-:W-:Y:S01]  /*48a0*/  FFMA R26, R26, UR4, -R52.reuse ;  /* 0x000000041a1a7c23 */ /* 0x100fe20008000834 */
[----:B------:R-:W3:Y:S01]  /*48b0*/  MUFU.EX2 R40, R40 ;  /* 0x0000002800287308 */ /* 0x000ee20000000800 */
[----:B--2---:R-:W-:Y:S01]  /*48c0*/  @!P3 FMUL R36, R36, R36 ;  /* 0x000000242424b220 */ /* 0x004fe20000400000 */
[--C-:B------:R-:W-:Y:S01]  /*48d0*/  FFMA R27, R27, UR4, -R52.reuse ;  /* 0x000000041b1b7c23 */ /* 0x100fe20008000834 */
[--C-:B------:R-:W-:Y:S01]  /*48e0*/  FFMA R30, R30, UR4, -R52.reuse ;  /* 0x000000041e1e7c23 */ /* 0x100fe20008000834 */
[----:B------:R-:W-:Y:S01]  /*48f0*/  FSETP.GEU.AND P3, PT, R26, -126, PT ;  /* 0xc2fc00001a00780b */ /* 0x000fe20003f6e000 */
[--C-:B------:R-:W-:Y:S01]  /*4900*/  FFMA R31, R31, UR4, -R52.reuse ;  /* 0x000000041f1f7c23 */ /* 0x100fe20008000834 */
[--C-:B------:R-:W-:Y:S01]  /*4910*/  FFMA R34, R34, UR4, -R52.reuse ;  /* 0x0000000422227c23 */ /* 0x100fe20008000834 */
[----:B------:R-:W-:Y:S01]  /*4920*/  @!P6 FMUL R49, R49, 0.5 ;  /* 0x3f0000003131e820 */ /* 0x000fe20000400000 */
[--C-:B------:R-:W-:Y:S01]  /*4930*/  FFMA R35, R35, UR4, -R52.reuse ;  /* 0x0000000423237c23 */ /* 0x100fe20008000834 */
[----:B------:R-:W-:Y:S01]  /*4940*/  @!P5 FMUL R44, R44, 0.5 ;  /* 0x3f0000002c2cd820 */ /* 0x000fe20000400000 */
[----:B-1----:R-:W-:Y:S01]  /*4950*/  @!P2 FMUL R45, R45, R45 ;  /* 0x0000002d2d2da220 */ /* 0x002fe20000400000 */
[----:B------:R-:W-:Y:S01]  /*4960*/  FSETP.GEU.AND P2, PT, R27, -126, PT ;  /* 0xc2fc00001b00780b */ /* 0x000fe20003f4e000 */
[----:B------:R-:W-:Y:S01]  /*4970*/  FFMA R54, R54, UR4, -R52 ;  /* 0x0000000436367c23 */ /* 0x000fe20008000834 */
[----:B------:R-:W1:Y:S01]  /*4980*/  MUFU.EX2 R49, R49 ;  /* 0x0000003100317308 */ /* 0x000e620000000800 */
[----:B------:R-:W-:Y:S01]  /*4990*/  FMUL R173, R48, UR4 ;  /* 0x0000000430ad7c20 */ /* 0x000fe20008400000 */
[----:B------:R-:W-:-:S02]  /*49a0*/  F2FP.BF16.F32.PACK_AB R32, R32, R37 ;  /* 0x000000252020723e */ /* 0x000fc400000010ff */
[----:B------:R-:W-:Y:S01]  /*49b0*/  @!P3 FMUL R26, R26, 0.5 ;  /* 0x3f0000001a1ab820 */ /* 0x000fe20000400000 */
[----:B---3--:R-:W-:Y:S01]  /*49c0*/  @!P4 FMUL R40, R40, R40 ;  /* 0x000000282828c220 */ /* 0x008fe20000400000 */
[----:B------:R-:W-:Y:S02]  /*49d0*/  FSETP.GEU.AND P4, PT, R30, -126, PT ;  /* 0xc2fc00001e00780b */ /* 0x000fe40003f8e000 */
[----:B------:R-:W2:Y:S03]  /*49e0*/  MUFU.EX2 R44, R44 ;  /* 0x0000002c002c7308 */ /* 0x000ea60000000800 */
[----:B------:R-:W-:-:S05]  /*49f0*/  @!P2 FMUL R27, R27, 0.5 ;  /* 0x3f0000001b1ba820 */ /* 0x000fca0000400000 */
[----:B------:R3:W4:Y:S01]  /*4a00*/  MUFU.EX2 R53, R26 ;  /* 0x0000001a00357308 */ /* 0x0007220000000800 */
[----:B-1----:R-:W-:Y:S01]  /*4a10*/  @!P6 FMUL R49, R49, R49 ;  /* 0x000000313131e220 */ /* 0x002fe20000400000 */
[----:B------:R-:W-:Y:S01]  /*4a20*/  FSETP.GEU.AND P6, PT, R31, -126, PT ;  /* 0xc2fc00001f00780b */ /* 0x000fe20003fce000 */
[----:B------:R-:W-:-:S05]  /*4a30*/  @!P4 FMUL R30, R30, 0.5 ;  /* 0x3f0000001e1ec820 */ /* 0x000fca0000400000 */
[----:B------:R1:W5:Y:S01]  /*4a40*/  MUFU.EX2 R170, R27 ;  /* 0x0000001b00aa7308 */ /* 0x0003620000000800 */
[----:B--2---:R-:W-:Y:S01]  /*4a50*/  @!P5 FMUL R44, R44, R44 ;  /* 0x0000002c2c2cd220 */ /* 0x004fe20000400000 */
[----:B------:R-:W-:Y:S01]  /*4a60*/  FSETP.GEU.AND P5, PT, R34, -126, PT ;  /* 0xc2fc00002200780b */ /* 0x000fe20003fae000 */
[----:B---3--:R-:W-:-:S04]  /*4a70*/  FFMA R26, R38, UR4, -R52 ;  /* 0x00000004261a7c23 */ /* 0x008fc80008000834 */
[----:B------:R-:W-:Y:S01]  /*4a80*/  @!P6 FMUL R31, R31, 0.5 ;  /* 0x3f0000001f1fe820 */ /* 0x000fe20000400000 */
[----:B------:R2:W3:Y:S01]  /*4a90*/  MUFU.EX2 R169, R30 ;  /* 0x0000001e00a97308 */ /* 0x0004e20000000800 */
[----:B----4-:R-:W-:Y:S01]  /*4aa0*/  @!P3 FMUL R53, R53, R53 ;  /* 0x000000353535b220 */ /* 0x010fe20000400000 */
[----:B------:R-:W-:Y:S01]  /*4ab0*/  FSETP.GEU.AND P3, PT, R35, -126, PT ;  /* 0xc2fc00002300780b */ /* 0x000fe20003f6e000 */
[----:B-1----:R-:W-:-:S04]  /*4ac0*/  FFMA R27, R39, UR4, -R52 ;  /* 0x00000004271b7c23 */ /* 0x002fc80008000834 */
[----:B------:R-:W-:Y:S01]  /*4ad0*/  @!P5 FMUL R34, R34, 0.5 ;  /* 0x3f0000002222d820 */ /* 0x000fe20000400000 */
[----:B------:R1:W4:Y:S01]  /*4ae0*/  MUFU.EX2 R172, R31 ;  /* 0x0000001f00ac7308 */ /* 0x0003220000000800 */
[----:B-----5:R-:W-:Y:S01]  /*4af0*/  @!P2 FMUL R170, R170, R170 ;  /* 0x000000aaaaaaa220 */ /* 0x020fe20000400000 */
[----:B------:R-:W-:Y:S01]  /*4b00*/  FSETP.GEU.AND P2, PT, R26, -126, PT ;  /* 0xc2fc00001a00780b */ /* 0x000fe20003f4e000 */
[----:B--2---:R-:W-:-:S04]  /*4b10*/  FFMA R30, R42, UR4, -R52 ;  /* 0x000000042a1e7c23 */ /* 0x004fc80008000834 */
[----:B------:R-:W-:Y:S01]  /*4b20*/  @!P3 FMUL R35, R35, 0.5 ;  /* 0x3f0000002323b820 */ /* 0x000fe20000400000 */
[----:B------:R2:W5:Y:S01]  /*4b30*/  MUFU.EX2 R38, R34 ;  /* 0x0000002200267308 */ /* 0x0005620000000800 */
[----:B---3--:R-:W-:Y:S01]  /*4b40*/  @!P4 FMUL R169, R169, R169 ;  /* 0x000000a9a9a9c220 */ /* 0x008fe20000400000 */
[----:B------:R-:W-:Y:S01]  /*4b50*/  FSETP.GEU.AND P4, PT, R27, -126, PT ;  /* 0xc2fc00001b00780b */ /* 0x000fe20003f8e000 */
[----:B-1----:R-:W-:-:S04]  /*4b60*/  FFMA R31, R43, UR4, -R52 ;  /* 0x000000042b1f7c23 */ /* 0x002fc80008000834 */
[----:B------:R-:W-:Y:S01]  /*4b70*/  @!P2 FMUL R26, R26, 0.5 ;  /* 0x3f0000001a1aa820 */ /* 0x000fe20000400000 */
[----:B------:R-:W1:Y:S01]  /*4b80*/  MUFU.EX2 R39, R35 ;  /* 0x0000002300277308 */ /* 0x000e620000000800 */
[----:B--2---:R-:W-:Y:S01]  /*4b90*/  FFMA R34, R46, UR4, -R52 ;  /* 0x000000042e227c23 */ /* 0x004fe20008000834 */
[----:B----4-:R-:W-:Y:S01]  /*4ba0*/  @!P6 FMUL R172, R172, R172 ;  /* 0x000000acacace220 */ /* 0x010fe20000400000 */
[----:B------:R-:W-:-:S04]  /*4bb0*/  FSETP.GEU.AND P6, PT, R30, -126, PT ;  /* 0xc2fc00001e00780b */ /* 0x000fc80003fce000 */
[----:B------:R-:W-:Y:S01]  /*4bc0*/  @!P4 FMUL R27, R27, 0.5 ;  /* 0x3f0000001b1bc820 */ /* 0x000fe20000400000 */
[----:B------:R2:W3:Y:S01]  /*4bd0*/  MUFU.EX2 R42, R26 ;  /* 0x0000001a002a7308 */ /* 0x0004e20000000800 */
[----:B-----5:R-:W-:Y:S01]  /*4be0*/  @!P5 FMUL R38, R38, R38 ;  /* 0x000000262626d220 */ /* 0x020fe20000400000 */
[----:B------:R-:W-:-:S06]  /*4bf0*/  FSETP.GEU.AND P5, PT, R31, -126, PT ;  /* 0xc2fc00001f00780b */ /* 0x000fcc0003fae000 */
[----:B------:R4:W5:Y:S01]  /*4c00*/  MUFU.EX2 R43, R27 ;  /* 0x0000001b002b7308 */ /* 0x0009620000000800 */
[----:B-1----:R-:W-:Y:S01]  /*4c10*/  @!P3 FMUL R39, R39, R39 ;  /* 0x000000272727b220 */ /* 0x002fe20000400000 */
[----:B------:R-:W-:Y:S01]  /*4c20*/  FSETP.GEU.AND P3, PT, R34, -126, PT ;  /* 0xc2fc00002200780b */ /* 0x000fe20003f6e000 */
[----:B--2---:R-:W-:Y:S01]  /*4c30*/  FFMA R26, R47, UR4, -R52 ;  /* 0x000000042f1a7c23 */ /* 0x004fe20008000834 */
[----:B------:R-:W-:-:S03]  /*4c40*/  @!P6 FMUL R30, R30, 0.5 ;  /* 0x3f0000001e1ee820 */ /* 0x000fc60000400000 */
[----:B------:R-:W-:Y:S01]  /*4c50*/  @!P5 FMUL R31, R31, 0.5 ;  /* 0x3f0000001f1fd820 */ /* 0x000fe20000400000 */
[----:B------:R1:W2:Y:S01]  /*4c60*/  MUFU.EX2 R46, R30 ;  /* 0x0000001e002e7308 */ /* 0x0002a20000000800 */
[----:B----4-:R-:W-:Y:S01]  /*4c70*/  FFMA R27, R50, UR4, -R52 ;  /* 0x00000004321b7c23 */ /* 0x010fe20008000834 */
[----:B---3--:R-:W-:Y:S01]  /*4c80*/  @!P2 FMUL R42, R42, R42 ;  /* 0x0000002a2a2aa220 */ /* 0x008fe20000400000 */
[----:B------:R-:W-:-:S04]  /*4c90*/  FSETP.GEU.AND P2, PT, R26, -126, PT ;  /* 0xc2fc00001a00780b */ /* 0x000fc80003f4e000 */
[----:B------:R-:W-:Y:S01]  /*4ca0*/  @!P3 FMUL R34, R34, 0.5 ;  /* 0x3f0000002222b820 */ /* 0x000fe20000400000 */
[----:B------:R3:W4:Y:S01]  /*4cb0*/  MUFU.EX2 R47, R31 ;  /* 0x0000001f002f7308 */ /* 0x0007220000000800 */
[----:B-----5:R-:W-:Y:S01]  /*4cc0*/  @!P4 FMUL R43, R43, R43 ;  /* 0x0000002b2b2bc220 */ /* 0x020fe20000400000 */
[----:B------:R-:W-:Y:S01]  /*4cd0*/  FSETP.GEU.AND P4, PT, R27, -126, PT ;  /* 0xc2fc00001b00780b */ /* 0x000fe20003f8e000 */
[----:B-1----:R-:W-:-:S05]  /*4ce0*/  FFMA R30, R51, UR4, -R52 ;  /* 0x00000004331e7c23 */ /* 0x002fca0008000834 */
[----:B------:R1:W5:Y:S01]  /*4cf0*/  MUFU.EX2 R50, R34 ;  /* 0x0000002200327308 */ /* 0x0003620000000800 */
[----:B------:R-:W-:Y:S01]  /*4d00*/  @!P2 FMUL R26, R26, 0.5 ;  /* 0x3f0000001a1aa820 */ /* 0x000fe20000400000 */
[----:B---3--:R-:W-:Y:S01]  /*4d10*/  FFMA R31, R55, UR4, -R52 ;  /* 0x00000004371f7c23 */ /* 0x008fe20008000834 */
[----:B--2---:R-:W-:Y:S01]  /*4d20*/  @!P6 FMUL R46, R46, R46 ;  /* 0x0000002e2e2ee220 */ /* 0x004fe20000400000 */
[----:B------:R-:W-:-:S03]  /*4d30*/  FSETP.GEU.AND P6, PT, R30, -126, PT ;  /* 0xc2fc00001e00780b */ /* 0x000fc60003fce000 */
[----:B------:R-:W-:Y:S01]  /*4d40*/  @!P4 FMUL R27, R27, 0.5 ;  /* 0x3f0000001b1bc820 */ /* 0x000fe20000400000 */
[----:B------:R2:W3:Y:S01]  /*4d50*/  MUFU.EX2 R51, R26 ;  /* 0x0000001a00337308 */ /* 0x0004e20000000800 */
[----:B----4-:R-:W-:Y:S01]  /*4d60*/  @!P5 FMUL R47, R47, R47 ;  /* 0x0000002f2f2fd220 */ /* 0x010fe20000400000 */
[----:B------:R-:W-:Y:S01]  /*4d70*/  FSETP.GEU.AND P5, PT, R54, -126, PT ;  /* 0xc2fc00003600780b */ /* 0x000fe20003fae000 */
[----:B-1----:R-:W-:-:S05]  /*4d80*/  FADD R34, R33, R44 ;  /* 0x0000002c21227221 */ /* 0x002fca0000000000 */
[----:B------:R1:W4:Y:S01]  /*4d90*/  MUFU.EX2 R171, R27 ;  /* 0x0000001b00ab7308 */ /* 0x0003220000000800 */
[----:B-----5:R-:W-:Y:S01]  /*4da0*/  @!P3 FMUL R50, R50, R50 ;  /* 0x000000323232b220 */ /* 0x020fe20000400000 */
[----:B------:R-:W-:Y:S01]  /*4db0*/  FSETP.GEU.AND P3, PT, R31, -126, PT ;  /* 0xc2fc00001f00780b */ /* 0x000fe20003f6e000 */
[----:B------:R-:W-:Y:S01]  /*4dc0*/  @!P6 FMUL R30, R30, 0.5 ;  /* 0x3f0000001e1ee820 */ /* 0x000fe20000400000 */
[----:B--2---:R-:W-:-:S03]  /*4dd0*/  FADD R26, R29, R40 ;  /* 0x000000281d1a7221 */ /* 0x004fc60000000000 */
[----:B------:R-:W-:Y:S01]  /*4de0*/  @!P5 FMUL R54, R54, 0.5 ;  /* 0x3f0000003636d820 */ /* 0x000fe20000400000 */
[----:B------:R2:W5:Y:S01]  /*4df0*/  MUFU.EX2 R52, R30 ;  /* 0x0000001e00347308 */ /* 0x0005620000000800 */
[----:B---3--:R-:W-:Y:S01]  /*4e00*/  @!P2 FMUL R51, R51, R51 ;  /* 0x000000333333a220 */ /* 0x008fe20000400000 */
[----:B------:R-:W-:Y:S01]  /*4e10*/  FSETP.GEU.AND P2, PT, R20, -126, PT ;  /* 0xc2fc00001400780b */ /* 0x000fe20003f4e000 */
[----:B------:R-:W-:Y:S01]  /*4e20*/  FADD R35, R19, R26 ;  /* 0x0000001a13237221 */ /* 0x000fe20000000000 */
[----:B-1----:R-:W-:Y:S01]  /*4e30*/  FADD R27, R25, R36 ;  /* 0x00000024191b7221 */ /* 0x002fe20000000000 */
[----:B------:R-:W-:Y:S02]  /*4e40*/  FADD R26, R18, R41 ;  /* 0x00000029121a7221 */ /* 0x000fe40000000000 */
[----:B------:R-:W-:Y:S01]  /*4e50*/  @!P3 FMUL R31, R31, 0.5 ;  /* 0x3f0000001f1fb820 */ /* 0x000fe20000400000 */
[----:B------:R1:W3:Y:S01]  /*4e60*/  MUFU.EX2 R55, R54 ;  /* 0x0000003600377308 */ /* 0x0002e20000000800 */
[----:B----4-:R-:W-:Y:S01]  /*4e70*/  @!P4 FMUL R171, R171, R171 ;  /* 0x000000abababc220 */ /* 0x010fe20000400000 */
[----:B------:R-:W-:Y:S01]  /*4e80*/  FSETP.GEU.AND P4, PT, R173, -126, PT ;  /* 0xc2fc0000ad00780b */ /* 0x000fe20003f8e000 */
[----:B--2---:R-:W-:Y:S01]  /*4e90*/  FADD R30, R28, R45 ;  /* 0x0000002d1c1e7221 */ /* 0x004fe20000000000 */
[----:B------:R-:W-:Y:S01]  /*4ea0*/  FADD R34, R27, R34 ;  /* 0x000000221b227221 */ /* 0x000fe20000000000 */
[----:B------:R-:W-:Y:S01]  /*4eb0*/  FADD R27, R53, R46 ;  /* 0x0000002e351b7221 */ /* 0x000fe20000000000 */
[----:B------:R-:W-:Y:S01]  /*4ec0*/  FADD R174, R38, R171 ;  /* 0x000000ab26ae7221 */ /* 0x000fe20000000000 */
[----:B------:R-:W-:Y:S01]  /*4ed0*/  @!P2 FMUL R20, R20, 0.5 ;  /* 0x3f0000001414a820 */ /* 0x000fe20000400000 */
[----:B------:R2:W4:Y:S01]  /*4ee0*/  MUFU.EX2 R48, R31 ;  /* 0x0000001f00307308 */ /* 0x0005220000000800 */
[----:B-----5:R-:W-:Y:S01]  /*4ef0*/  @!P6 FMUL R52, R52, R52 ;  /* 0x000000343434e220 */ /* 0x020fe20000400000 */
[----:B------:R-:W-:Y:S01]  /*4f00*/  FADD R21, R21, R30 ;  /* 0x0000001e15157221 */ /* 0x000fe20000000000 */
[----:B------:R-:W-:Y:S01]  /*4f10*/  FADD R30, R170, R47 ;  /* 0x0000002faa1e7221 */ /* 0x000fe20000000000 */
[----:B-1----:R-:W-:Y:S01]  /*4f20*/  FADD R54, R172, R51 ;  /* 0x00000033ac367221 */ /* 0x002fe20000000000 */
[----:B------:R-:W-:Y:S01]  /*4f30*/  FADD R175, R39, R52 ;  /* 0x0000003427af7221 */ /* 0x000fe20000000000 */
[----:B------:R-:W-:Y:S01]  /*4f40*/  FADD R27, R27, R174 ;  /* 0x000000ae1b1b7221 */ /* 0x000fe20000000000 */
[----:B------:R-:W-:Y:S01]  /*4f50*/  @!P4 FMUL R173, R173, 0.5 ;  /* 0x3f000000adadc820 */ /* 0x000fe20000400000 */
[----:B------:R-:W1:Y:S01]  /*4f60*/  MUFU.EX2 R19, R20 ;  /* 0x0000001400137308 */ /* 0x000e620000000800 */
[----:B--2---:R-:W-:Y:S01]  /*4f70*/  FADD R31, R22, R49 ;  /* 0x00000031161f7221 */ /* 0x004fe20000000000 */
[----:B---3--:R-:W-:Y:S01]  /*4f80*/  @!P5 FMUL R55, R55, R55 ;  /* 0x000000373737d220 */ /* 0x008fe20000400000 */
[----:B------:R-:W-:Y:S01]  /*4f90*/  FADD R30, R30, R175 ;  /* 0x000000af1e1e7221 */ /* 0x000fe20000000000 */
[----:B------:R-:W-:Y:S01]  /*4fa0*/  FADD R34, R35, R34 ;  /* 0x0000002223227221 */ /* 0x000fe20000000000 */
[----:B------:R-:W-:Y:S01]  /*4fb0*/  FADD R26, R26, R31 ;  /* 0x0000001f1a1a7221 */ /* 0x000fe20000000000 */
[----:B------:R-:W-:Y:S01]  /*4fc0*/  FADD R31, R169, R50 ;  /* 0x00000032a91f7221 */ /* 0x000fe20000000000 */
[----:B------:R-:W-:Y:S01]  /*4fd0*/  FADD R176, R42, R55 ;  /* 0x000000372ab07221 */ /* 0x000fe20000000000 */
[----:B------:R-:W2:Y:S01]  /*4fe0*/  MUFU.EX2 R20, R173 ;  /* 0x000000ad00147308 */ /* 0x000ea20000000800 */
[----:B----4-:R-:W-:Y:S01]  /*4ff0*/  @!P3 FMUL R48, R48, R48 ;  /* 0x000000303030b220 */ /* 0x010fe20000400000 */
[----:B------:R-:W-:Y:S01]  /*5000*/  FADD R21, R21, R26 ;  /* 0x0000001a15157221 */ /* 0x000fe20000000000 */
[----:B------:R-:W-:Y:S01]  /*5010*/  FADD R176, R31, R176 ;  /* 0x000000b01fb07221 */ /* 0x000fe20000000000 */
[----:B------:R-:W-:Y:S01]  /*5020*/  F2FP.BF16.F32.PACK_AB R28, R29, R28 ;  /* 0x0000001c1d1c723e */ /* 0x000fe200000010ff */
[----:B------:R-:W-:Y:S01]  /*5030*/  FADD R177, R43, R48 ;  /* 0x000000302bb17221 */ /* 0x000fe20000000000 */
[----:B------:R-:W-:Y:S01]  /*5040*/  FADD R34, R21, R34 ;  /* 0x0000002215227221 */ /* 0x000fe20000000000 */
[----:B------:R-:W-:Y:S01]  /*5050*/  FADD R27, R27, R176 ;  /* 0x000000b01b1b7221 */ /* 0x000fe20000000000 */
[----:B------:R-:W-:Y:S01]  /*5060*/  SHF.L.U32 R21, R14, 0x1f, RZ ;  /* 0x0000001f0e157819 */ /* 0x000fe200000006ff */
[----:B------:R-:W-:Y:S01]  /*5070*/  FADD R177, R54, R177 ;  /* 0x000000b136b17221 */ /* 0x000fe20000000000 */
[----:B-1----:R-:W-:Y:S01]  /*5080*/  @!P2 FMUL R19, R19, R19 ;  /* 0x000000131313a220 */ /* 0x002fe20000400000 */
[----:B------:R-:W-:Y:S01]  /*5090*/  F2FP.BF16.F32.PACK_AB R26, R25, R18 ;  /* 0x00000012191a723e */ /* 0x000fe200000010ff */
[----:B------:R1:W3:Y:S01]  /*50a0*/  SYNCS.PHASECHK.TRANS64.TRYWAIT P2, [UR6+0x31000], R21 ;  /* 0x03100015ff0075a7 */ /* 0x0002e20008040146 */
[----:B------:R-:W-:Y:S01]  /*50b0*/  FADD R30, R30, R177 ;  /* 0x000000b11e1e7221 */ /* 0x000fe20000000000 */
[----:B------:R-:W-:Y:S01]  /*50c0*/  FFMA R4, R19, R4, R34 ;  /* 0x0000000413047223 */ /* 0x000fe20000000022 */
[----:B------:R-:W-:Y:S01]  /*50d0*/  F2FP.BF16.F32.PACK_AB R29, R39, R38 ;  /* 0x00000026271d723e */ /* 0x000fe200000010ff */
[-C--:B------:R-:W-:Y:S01]  /*50e0*/  FMUL R152, R152, R19.reuse ;  /* 0x0000001398987220 */ /* 0x080fe20000400000 */
[----:B------:R-:W-:Y:S01]  /*50f0*/  FADD R27, R27, R30 ;  /* 0x0000001e1b1b7221 */ /* 0x000fe20000000000 */
[----:B--2---:R-:W-:Y:S01]  /*5100*/  @!P4 FMUL R20, R20, R20 ;  /* 0x000000141414c220 */ /* 0x004fe20000400000 */
[----:B------:R-:W-:Y:S01]  /*5110*/  F2FP.BF16.F32.PACK_AB R30, R33, R22 ;  /* 0x00000016211e723e */ /* 0x000fe200000010ff */
[----:B------:R-:W-:Y:S01]  /*5120*/  FMUL R153, R153, R19 ;  /* 0x0000001399997220 */ /* 0x000fe20000400000 */
[----:B------:R-:W-:Y:S01]  /*5130*/  F2FP.BF16.F32.PACK_AB R34, R36, R41 ;  /* 0x000000292422723e */ /* 0x000fe200000010ff */
[----:B------:R-:W-:Y:S01]  /*5140*/  FFMA R5, R20, R5, R27 ;  /* 0x0000000514057223 */ /* 0x000fe2000000001b */
[-C--:B------:R-:W-:Y:S01]  /*5150*/  FMUL R156, R156, R19.reuse ;  /* 0x000000139c9c7220 */ /* 0x080fe20000400000 */
        /* <DEDUP_REMOVED lines=52> */
[----:B------:R-:W-:Y:S01]  /*54a0*/  FMUL R69, R69, R19 ;  /* 0x0000001345457220 */ /* 0x000fe20000400000 */
        /* <DEDUP_REMOVED lines=56> */
[----:B------:R-:W-:-:S02]  /*5830*/  F2FP.BF16.F32.PACK_AB R25, R170, R53 ;  /* 0x00000035aa19723e */ /* 0x000fc400000010ff */
[----:B------:R-:W-:Y:S02]  /*5840*/  F2FP.BF16.F32.PACK_AB R27, R172, R169 ;  /* 0x000000a9ac1b723e */ /* 0x000fe400000010ff */
[----:B------:R-:W-:Y:S02]  /*5850*/  F2FP.BF16.F32.PACK_AB R31, R43, R42 ;  /* 0x0000002a2b1f723e */ /* 0x000fe400000010ff */
[----:B------:R-:W-:Y:S02]  /*5860*/  F2FP.BF16.F32.PACK_AB R33, R47, R46 ;  /* 0x0000002e2f21723e */ /* 0x000fe400000010ff */
[----:B------:R-:W-:Y:S02]  /*5870*/  F2FP.BF16.F32.PACK_AB R35, R51, R50 ;  /* 0x000000323323723e */ /* 0x000fe400000010ff */
[----:B------:R-:W-:Y:S02]  /*5880*/  F2FP.BF16.F32.PACK_AB R36, R40, R45 ;  /* 0x0000002d2824723e */ /* 0x000fe400000010ff */
[----:B------:R-:W-:-:S02]  /*5890*/  F2FP.BF16.F32.PACK_AB R37, R52, R171 ;  /* 0x000000ab3425723e */ /* 0x000fc400000010ff */
[----:B------:R-:W-:Y:S01]  /*58a0*/  F2FP.BF16.F32.PACK_AB R38, R44, R49 ;  /* 0x000000312c26723e */ /* 0x000fe200000010ff */
[----:B-1-3--:R-:W-:Y:S06]  /*58b0*/  @!P0 BRA `(.L_x_27) ;  /* 0x0000000000048947 */ /* 0x00afec0003800000 */
[----:B------:R-:W-:Y:S01]  /*58c0*/  BPT.TRAP 0x1 ;  /* 0x000000040000795c */ /* 0x000fe20000300000 */
.L_x_27:
[----:B------:R-:W-:Y:S05]  /*58d0*/  @P2 BRA `(.L_x_28) ;  /* 0x0000000000082947 */ /* 0x000fea0003800000 */
[----:B------:R-:W1:Y:S02]  /*58e0*/  SYNCS.PHASECHK.TRANS64.TRYWAIT P2, [UR6+0x31000], R21 ;  /* 0x03100015ff0075a7 */ /* 0x000e640008040146 */
[----:B-1----:R-:W-:Y:S05]  /*58f0*/  @!P2 BRA `(.L_x_29) ;  /* 0x0000008000c4a947 */ /* 0x002fea0003800000 */
.L_x_28:
[----:B------:R-:W-:Y:S01]  /*5900*/  R2UR UR6, R13 ;  /* 0x000000000d0672ca */ /* 0x000fe200000e0000 */
[----:B------:R-:W-:Y:S01]  /*5910*/  WARPGROUP.ARRIVE ;  /* 0x00000000000079c5 */ /* 0x000fe20000000000 */
[----:B------:R-:W-:Y:S01]  /*5920*/  UMOV UR7, 0x80000020 ;  /* 0x8000002000077882 */ /* 0x000fe20000000000 */
[----:B------:R-:W-:Y:S01]  /*5930*/  UMOV UR11, 0x80000020 ;  /* 0x80000020000b7882 */ /* 0x000fe20000000000 */
[----:B------:R-:W-:Y:S01]  /*5940*/  UMOV UR15, 0x80000020 ;  /* 0x80000020000f7882 */ /* 0x000fe20000000000 */
[----:B------:R-:W-:Y:S01]  /*5950*/  UMOV UR19, 0x80000020 ;  /* 0x8000002000137882 */ /* 0x000fe20000000000 */
[----:B------:R-:W-:Y:S01]  /*5960*/  UMOV UR23, 0x80000020 ;  /* 0x8000002000177882 */ /* 0x000fe20000000000 */
[----:B------:R-:W-:-:S06]  /*5970*/  F2FP.BF16.F32.PACK_AB R39, R48, R55 ;  /* 0x000000373027723e */ /* 0x000fcc00000010ff */
[----:B------:R-:W-:-:S04]  /*5980*/  UIMAD UR6, UR5, 0x700, UR6 ;  /* 0x00000700050678a4 */ /* 0x000fc8000f8e0206 */
[----:B------:R-:W-:Y:S02]  /*5990*/  UIADD3 UR10, UR6, 0x100, URZ ;  /* 0x00000100060a7890 */ /* 0x000fe4000fffe03f */
[----:B------:R-:W-:Y:S02]  /*59a0*/  UIADD3 UR14, UR6, 0x200, URZ ;  /* 0x00000200060e7890 */ /* 0x000fe4000fffe03f */
[----:B------:R-:W-:Y:S02]  /*59b0*/  UIADD3 UR18, UR6, 0x300, URZ ;  /* 0x0000030006127890 */ /* 0x000fe4000fffe03f */
        /* <DEDUP_REMOVED lines=113> */
[----:B------:R-:W-:Y:S01]  /*60d0*/  UIADD3 UR6, UR6, 0x6c0, URZ ;  /* 0x000006c006067890 */ /* 0x000fe2000fffe03f */
        /* <DEDUP_REMOVED lines=18> */
.L_x_30:
[----:B------:R-:W-:Y:S02]  /*6200*/  R2UR UR7, R16 ;  /* 0x00000000100772ca */ /* 0x000fe400000e0000 */
[----:B------:R-:W-:-:S13]  /*6210*/  R2UR UR6, R168 ;  /* 0x00000000a80672ca */ /* 0x000fda00000e0000 */
[----:B------:R-:W-:-:S04]  /*6220*/  ULEA UR6, UR6, UR7, 0x3 ;  /* 0x0000000706067291 */ /* 0x000fc8000f8e183f */
[----:B------:R-:W-:-:S04]  /*6230*/  UIADD3 UR6, UR6, 0x31028, URZ ;  /* 0x0003102806067890 */ /* 0x000fc8000fffe03f */
[----:B------:R-:W-:-:S09]  /*6240*/  UPRMT UR6, URZ, 0x654, UR6 ;  /* 0x000006543f067896 */ /* 0x000fd20008000006 */
[----:B------:R-:W-:Y:S01]  /*6250*/  SYNCS.ARRIVE.TRANS64.RED.A1T0 RZ, [UR6], RZ ;  /* 0x000000ffffff79a7 */ /* 0x000fe20008100406 */
[----:B------:R-:W-:Y:S05]  /*6260*/  @P1 BRA `(.L_x_31) ;  /* 0x0000000000041947 */ /* 0x000fea0003800000 */
[----:B------:R-:W-:Y:S01]  /*6270*/  BPT.TRAP 0x1 ;  /* 0x000000040000795c */ /* 0x000fe20000300000 */
.L_x_31:
[----:B------:R-:W-:-:S13]  /*6280*/  R2UR UR6, R168 ;  /* 0x00000000a80672ca */ /* 0x000fda00000e0000 */
[----:B------:R-:W-:-:S04]  /*6290*/  UIADD3 UR6, UR6, 0x1, URZ ;  /* 0x0000000106067890 */ /* 0x000fc8000fffe03f */
[----:B------:R-:W-:-:S04]  /*62a0*/  UISETP.NE.AND UP0, UPT, UR6, 0x5, UPT ;  /* 0x000000050600788c */ /* 0x000fc8000bf05270 */
[----:B------:R-:W-:Y:S01]  /*62b0*/  USEL UR7, UR6, URZ, UP0 ;  /* 0x0000003f06077287 */ /* 0x000fe20008000000 */
[----:B------:R-:W-:Y:S11]  /*62c0*/  @!P0 BRA `(.L_x_32) ;  /* 0x0000000000048947 */ /* 0x000ff60003800000 */
[----:B------:R-:W-:Y:S01]  /*62d0*/  BPT.TRAP 0x1 ;  /* 0x000000040000795c */ /* 0x000fe20000300000 */
.L_x_32:
[----:B------:R-:W-:-:S13]  /*62e0*/  R2UR UR6, R16 ;  /* 0x00000000100672ca */ /* 0x000fda00000e0000 */
[----:B------:R-:W-:-:S04]  /*62f0*/  ULEA UR6, UR7, UR6, 0x3 ;  /* 0x0000000607067291 */ /* 0x000fc8000f8e183f */
[----:B------:R-:W-:-:S04]  /*6300*/  UIADD3 UR6, UR6, 0x31028, URZ ;  /* 0x0003102806067890 */ /* 0x000fc8000fffe03f */
[----:B------:R-:W-:-:S09]  /*6310*/  UPRMT UR6, URZ, 0x654, UR6 ;  /* 0x000006543f067896 */ /* 0x000fd20008000006 */
[----:B------:R-:W-:Y:S01]  /*6320*/  SYNCS.ARRIVE.TRANS64.RED.A1T0 RZ, [UR6], RZ ;  /* 0x000000ffffff79a7 */ /* 0x000fe20008100406 */
[----:B------:R-:W-:Y:S05]  /*6330*/  @P1 BRA `(.L_x_33) ;  /* 0x0000000000041947 */ /* 0x000fea0003800000 */
[----:B------:R-:W-:Y:S01]  /*6340*/  BPT.TRAP 0x1 ;  /* 0x000000040000795c */ /* 0x000fe20000300000 */
.L_x_33:
[----:B------:R-:W-:Y:S01]  /*6350*/  UIADD3 UR6, UR7, 0x1, URZ ;  /* 0x0000000107067890 */ /* 0x000fe2000fffe03f */
[C---:B------:R-:W-:Y:S01]  /*6360*/  ISETP.GT.AND P2, PT, R15.reuse, 0x1, PT ;  /* 0x000000010f00780c */ /* 0x040fe20003f44270 */
[----:B------:R-:W-:Y:S01]  /*6370*/  UIADD3 UR5, UR5, 0x1, URZ ;  /* 0x0000000105057890 */ /* 0x000fe2000fffe03f */
[----:B------:R-:W-:Y:S01]  /*6380*/  IADD3 R10, R10, 0x40, RZ ;  /* 0x000000400a0a7810 */ /* 0x000fe20007ffe0ff */
[----:B------:R-:W-:Y:S01]  /*6390*/  UISETP.NE.AND UP0, UPT, UR6, 0x5, UPT ;  /* 0x000000050600788c */ /* 0x000fe2000bf05270 */
[----:B-1----:R-:W-:Y:S01]  /*63a0*/  IADD3 R18, R15, -0x1, RZ ;  /* 0xffffffff0f127810 */ /* 0x002fe20007ffe0ff */
[----:B------:R-:W-:Y:S01]  /*63b0*/  UISETP.NE.AND UP2, UPT, UR5, 0x5, UPT ;  /* 0x000000050500788c */ /* 0x000fe2000bf45270 */
[----:B------:R-:W-:Y:S01]  /*63c0*/  MOV R21, R7 ;  /* 0x0000000700157202 */ /* 0x000fe20000000f00 */
[----:B------:R-:W-:Y:S01]  /*63d0*/  USEL UR7, UR6, URZ, UP0 ;  /* 0x0000003f06077287 */ /* 0x000fe20008000000 */
[----:B------:R-:W-:Y:S01]  /*63e0*/  MOV R19, R6 ;  /* 0x0000000600137202 */ /* 0x000fe20000000f00 */
[----:B------:R-:W-:-:S02]  /*63f0*/  USEL UR6, URZ, 0x1, UP2 ;  /* 0x000000013f067887 */ /* 0x000fc40009000000 */
[----:B------:R-:W-:Y:S02]  /*6400*/  USEL UR60, UR5, URZ, UP2 ;  /* 0x0000003f053c7287 */ /* 0x000fe40009000000 */
[----:B------:R-:W-:Y:S02]  /*6410*/  MOV R168, UR7 ;  /* 0x0000000700a87c02 */ /* 0x000fe40008000f00 */
[----:B------:R-:W-:Y:S01]  /*6420*/  LOP3.LUT R20, R14, UR6, RZ, 0x3c, !PT ;  /* 0x000000060e147c12 */ /* 0x000fe2000f8e3cff */
[----:B------:R-:W-:Y:S07]  /*6430*/  @P2 BRA `(.L_x_34) ;  /* 0xffffffd400ac2947 */ /* 0x000fee000383ffff */
.L_x_23:
[----:B------:R-:W-:-:S13]  /*6440*/  ISETP.GE.AND P2, PT, R15, RZ, PT ;  /* 0x000000ff0f00720c */ /* 0x000fda0003f46270 */
[----:B------:R-:W-:Y:S05]  /*6450*/  @!P2 BRA `(.L_x_35) ;  /* 0x0000002c0084a947 */ /* 0x000fea0003800000 */
[----:B------:R-:W-:Y:S01]  /*6460*/  IADD3 R15, R15, 0x1, RZ ;  /* 0x000000010f0f7810 */ /* 0x000fe20007ffe0ff */
[----:B------:R-:W-:Y:S01]  /*6470*/  ULDC UR61, c[0x0][0x604] ;  /* 0x00018100003d7ab9 */ /* 0x000fe20000000800 */
[----:B------:R-:W-:Y:S02]  /*6480*/  MOV R18, R7 ;  /* 0x0000000700127202 */ /* 0x000fe40000000f00 */
[----:B------:R-:W-:-:S07]  /*6490*/  MOV R19, R6 ;  /* 0x0000000600137202 */ /* 0x000fce0000000f00 */
.L_x_46:
[----:B------:R-:W-:Y:S05]  /*64a0*/  @!P0 BRA `(.L_x_36) ;  /* 0x0000000000048947 */ /* 0x000fea0003800000 */
[----:B------:R-:W-:Y:S01]  /*64b0*/  BPT.TRAP 0x1 ;  /* 0x000000040000795c */ /* 0x000fe20000300000 */
.L_x_36:
[----:B------:R-:W-:Y:S02]  /*64c0*/  R2UR UR4, R16 ;  /* 0x00000000100472ca */ /* 0x000fe400000e0000 */
[----:B------:R-:W-:-:S11]  /*64d0*/  SHF.L.U32 R6, R20, 0x1f, RZ ;  /* 0x0000001f14067819 */ /* 0x000fd600000006ff */
[----:B------:R-:W-:-:S09]  /*64e0*/  ULEA UR4, UR60, UR4, 0x3 ;  /* 0x000000043c047291 */ /* 0x000fd2000f8e183f */
[----:B------:R-:W1:Y:S02]  /*64f0*/  SYNCS.PHASECHK.TRANS64.TRYWAIT P2, [UR4+0x31000], R6 ;  /* 0x03100006ff0075a7 */ /* 0x000e640008040144 */
[----:B-1----:R-:W-:Y:S05]  /*6500*/  @!P2 BRA `(.L_x_37) ;  /* 0x0000007400d8a947 */ /* 0x002fea0003800000 */
.L_x_116:
        /* <DEDUP_REMOVED lines=14> */
[----:B------:R-:W-:Y:S01]  /*65f0*/  R2UR UR5, R9 ;  /* 0x00000000090572ca */ /* 0x000fe200000e0000 */
[----:B------:R-:W-:Y:S01]  /*6600*/  UMOV UR51, 0x80000020 ;  /* 0x8000002000337882 */ /* 0x000fe20000000000 */
[----:B------:R-:W-:Y:S01]  /*6610*/  UMOV UR55, 0x80000020 ;  /* 0x8000002000377882 */ /* 0x000fe20000000000 */
[----:B------:R-:W-:-:S02]  /*6620*/  UIADD3 UR10, UR4, 0x2, URZ ;  /* 0x00000002040a7890 */ /* 0x000fc4000fffe03f */
[----:B------:R-:W-:Y:S02]  /*6630*/  UIADD3 UR14, UR4, 0x100, URZ ;  /* 0x00000100040e7890 */ /* 0x000fe4000fffe03f */
[----:B------:R-:W-:Y:S01]  /*6640*/  UMOV UR58, UR4 ;  /* 0x00000004003a7c82 */ /* 0x000fe20008000000 */
[----:B------:R-:W-:Y:S01]  /*6650*/  UIADD3 UR18, UR4, 0x102, URZ ;  /* 0x0000010204127890 */ /* 0x000fe2000fffe03f */
[----:B------:R-:W-:Y:S01]  /*6660*/  HGMMA.64x64x16.F32.BF16 R24, gdesc[UR56], RZ, !UPT, gsb0 ;  /* 0x00e00000381879f0 */ /* 0x000fe2000c0018ff */
[----:B------:R-:W-:Y:S02]  /*6670*/  UIADD3 UR22, UR4, 0x200, URZ ;  /* 0x0000020004167890 */ /* 0x000fe4000fffe03f */
[----:B------:R-:W-:Y:S02]  /*6680*/  UIADD3 UR26, UR4, 0x202, URZ ;  /* 0x00000202041a7890 */ /* 0x000fe4000fffe03f */
[----:B------:R-:W-:Y:S02]  /*6690*/  UIADD3 UR30, UR4, 0x300, URZ ;  /* 0x00000300041e7890 */ /* 0x000fe4000fffe03f */
[----:B------:R-:W-:-:S02]  /*66a0*/  UIADD3 UR34, UR4, 0x302, URZ ;  /* 0x0000030204227890 */ /* 0x000fc4000fffe03f */
[----:B------:R-:W-:Y:S02]  /*66b0*/  UIADD3 UR38, UR4, 0x400, URZ ;  /* 0x0000040004267890 */ /* 0x000fe4000fffe03f */
[----:B------:R-:W-:Y:S02]  /*66c0*/  UIADD3 UR42, UR4, 0x402, URZ ;  /* 0x00000402042a7890 */ /* 0x000fe4000fffe03f */
[----:B------:R-:W-:Y:S02]  /*66d0*/  UIADD3 UR46, UR4, 0x500, URZ ;  /* 0x00000500042e7890 */ /* 0x000fe4000fffe03f */
[----:B------:R-:W-:Y:S02]  /*66e0*/  UIADD3 UR50, UR4, 0x502, URZ ;  /* 0x0000050204327890 */ /* 0x000fe4000fffe03f */
[----:B------:R-:W-:Y:S02]  /*66f0*/  UIADD3 UR54, UR4, 0x600, URZ ;  /* 0x0000060004367890 */ /* 0x000fe4000fffe03f */
[----:B------:R-:W-:Y:S01]  /*6700*/  UIADD3 UR6, UR4, 0x602, URZ ;  /* 0x0000060204067890 */ /* 0x000fe2000fffe03f */
[----:B------:R-:W-:Y:S01]  /*6710*/  R2UR UR4, R8 ;  /* 0x00000000080472ca */ /* 0x000fe200000e0000 */
[----:B------:R-:W-:Y:S01]  /*6720*/  UMOV UR7, 0x80000020 ;  /* 0x8000002000077882 */ /* 0x000fe20000000000 */
[----:B------:R-:W-:-:S02]  /*6730*/  WARPGROUP.DEPBAR.LE gsb0, 0x0 ;  /* 0x00008000000079c5 */ /* 0x000fc40000010000 */
        /* <DEDUP_REMOVED lines=38> */
[----:B------:R-:W-:-:S04]  /*69a0*/  UIADD3 UR4, UR60, 0x1, URZ ;  /* 0x000000013c047890 */ /* 0x000fc8000fffe03f */
[----:B------:R-:W-:-:S04]  /*69b0*/  UISETP.NE.AND UP0, UPT, UR4, 0x5, UPT ;  /* 0x000000050400788c */ /* 0x000fc8000bf05270 */
[----:B------:R-:W-:Y:S02]  /*69c0*/  USEL UR5, URZ, 0x1, UP0 ;  /* 0x000000013f057887 */ /* 0x000fe40008000000 */
[----:B------:R-:W-:-:S04]  /*69d0*/  USEL UR4, UR4, URZ, UP0 ;  /* 0x0000003f04047287 */ /* 0x000fc80008000000 */
[----:B------:R-:W-:Y:S01]  /*69e0*/  LOP3.LUT R14, R20, UR5, RZ, 0x3c, !PT ;  /* 0x00000005140e7c12 */ /* 0x000fe2000f8e3cff */
[----:B------:R-:W-:Y:S02]  /*69f0*/  WARPGROUP.DEPBAR.LE gsb0, 0x0 ;  /* 0x00008000000079c5 */ /* 0x000fe40000010000 */
[----:B------:R-:W-:Y:S05]  /*6a00*/  @!P0 BRA `(.L_x_38) ;  /* 0x0000000000048947 */ /* 0x000fea0003800000 */
[----:B------:R-:W-:Y:S01]  /*6a10*/  BPT.TRAP 0x1 ;  /* 0x000000040000795c */ /* 0x000fe20000300000 */
.L_x_38:
[C---:B-1----:R-:W-:Y:S02]  /*6a20*/  IADD3 R6, R10.reuse, 0x1, RZ ;  /* 0x000000010a067810 */ /* 0x042fe40007ffe0ff */
[C---:B------:R-:W-:Y:S02]  /*6a30*/  ISETP.GE.AND P2, PT, R3.reuse, R10, PT ;  /* 0x0000000a0300720c */ /* 0x040fe40003f46270 */
[----:B------:R-:W-:Y:S02]  /*6a40*/  IADD3 R7, R10, 0x8, RZ ;  /* 0x000000080a077810 */ /* 0x000fe40007ffe0ff */
[----:B------:R-:W-:Y:S02]  /*6a50*/  ISETP.GE.AND P3, PT, R3, R6, PT ;  /* 0x000000060300720c */ /* 0x000fe40003f66270 */
[----:B------:R-:W-:Y:S02]  /*6a60*/  FSEL R23, R24, -INF , P2 ;  /* 0xff80000018177808 */ /* 0x000fe40001000000 */
[----:B------:R-:W-:-:S02]  /*6a70*/  IADD3 R20, R10, 0x9, RZ ;  /* 0x000000090a147810 */ /* 0x000fc40007ffe0ff */
[----:B------:R-:W-:Y:S02]  /*6a80*/  ISETP.GE.AND P2, PT, R3, R7, PT ;  /* 0x000000070300720c */ /* 0x000fe40003f46270 */
[----:B------:R-:W-:Y:S02]  /*6a90*/  FSEL R25, R25, -INF , P3 ;  /* 0xff80000019197808 */ /* 0x000fe40001800000 */
[----:B------:R-:W-:Y:S02]  /*6aa0*/  FMNMX R22, R23, R18, !PT ;  /* 0x0000001217167209 */ /* 0x000fe40007800000 */
[----:B------:R-:W-:Y:S02]  /*6ab0*/  IADD3 R21, R10, 0x10, RZ ;  /* 0x000000100a157810 */ /* 0x000fe40007ffe0ff */
[----:B------:R-:W-:Y:S02]  /*6ac0*/  ISETP.GE.AND P3, PT, R3, R20, PT ;  /* 0x000000140300720c */ /* 0x000fe40003f66270 */
[----:B------:R-:W-:-:S02]  /*6ad0*/  FSEL R28, R28, -INF , P2 ;  /* 0xff8000001c1c7808 */ /* 0x000fc40001000000 */
[----:B------:R-:W-:Y:S02]  /*6ae0*/  FMNMX R169, R25, R22, !PT ;  /* 0x0000001619a97209 */ /* 0x000fe40007800000 */
[----:B------:R-:W-:Y:S02]  /*6af0*/  IADD3 R22, R10, 0x11, RZ ;  /* 0x000000110a167810 */ /* 0x000fe40007ffe0ff */
[----:B------:R-:W-:Y:S02]  /*6b00*/  ISETP.GE.AND P2, PT, R3, R21, PT ;  /* 0x000000150300720c */ /* 0x000fe40003f46270 */
[----:B------:R-:W-:Y:S02]  /*6b10*/  FSEL R29, R29, -INF , P3 ;  /* 0xff8000001d1d7808 */ /* 0x000fe40001800000 */
[----:B------:R-:W-:Y:S02]  /*6b20*/  FMNMX R170, R28, R169, !PT ;  /* 0x000000a91caa7209 */ /* 0x000fe40007800000 */
        /* <DEDUP_REMOVED lines=40> */
[----:B------:R-:W-:Y:S02]  /*6db0*/  ISETP.GE.AND P3, PT, R3, R177, PT ;  /* 0x000000b10300720c */ /* 0x000fe40003f66270 */
[----:B------:R-:W-:Y:S02]  /*6dc0*/  FSEL R52, R52, -INF , P2 ;  /* 0xff80000034347808 */ /* 0x000fe40001000000 */
[----:B------:R-:W-:-:S02]  /*6dd0*/  FMNMX R179, R49, R178, !PT ;  /* 0x000000b231b37209 */ /* 0x000fc40007800000 */
[----:B------:R-:W-:Y:S02]  /*6de0*/  FSEL R53, R53, -INF , P3 ;  /* 0xff80000035357808 */ /* 0x000fe40001800000 */
[----:B------:R-:W-:Y:S02]  /*6df0*/  FMNMX R178, R52, R179, !PT ;  /* 0x000000b334b27209 */ /* 0x000fe40007800000 */
[C---:B------:R-:W-:Y:S02]  /*6e00*/  ISETP.GE.AND P2, PT, R0.reuse, R10, PT ;  /* 0x0000000a0000720c */ /* 0x040fe40003f46270 */
[----:B------:R-:W-:Y:S02]  /*6e10*/  FMNMX R178, R53, R178, !PT ;  /* 0x000000b235b27209 */ /* 0x000fe40007800000 */
[----:B------:R-:W-:Y:S02]  /*6e20*/  ISETP.GE.AND P3, PT, R0, R6, PT ;  /* 0x000000060000720c */ /* 0x000fe40003f66270 */
[----:B------:R-:W-:Y:S01]  /*6e30*/  FSEL R26, R26, -INF , P2 ;  /* 0xff8000001a1a7808 */ /* 0x000fe20001000000 */
[----:B------:R-:W1:Y:S01]  /*6e40*/  SHFL.BFLY PT, R179, R178, 0x1, 0x1f ;  /* 0x0c201f00b2b37f89 */ /* 0x000e6200000e0000 */
[----:B------:R-:W-:-:S02]  /*6e50*/  ISETP.GE.AND P2, PT, R0, R7, PT ;  /* 0x000000070000720c */ /* 0x000fc40003f46270 */
[----:B------:R-:W-:Y:S02]  /*6e60*/  FSEL R27, R27, -INF , P3 ;  /* 0xff8000001b1b7808 */ /* 0x000fe40001800000 */
[----:B------:R-:W-:Y:S02]  /*6e70*/  FMNMX R6, R26, R19, !PT ;  /* 0x000000131a067209 */ /* 0x000fe40007800000 */
[----:B------:R-:W-:Y:S02]  /*6e80*/  ISETP.GE.AND P3, PT, R0, R20, PT ;  /* 0x000000140000720c */ /* 0x000fe40003f66270 */
[----:B------:R-:W-:Y:S02]  /*6e90*/  FSEL R30, R30, -INF , P2 ;  /* 0xff8000001e1e7808 */ /* 0x000fe40001000000 */
[----:B------:R-:W-:Y:S02]  /*6ea0*/  FMNMX R7, R27, R6, !PT ;  /* 0x000000061b077209 */ /* 0x000fe40007800000 */
[----:B------:R-:W-:-:S02]  /*6eb0*/  ISETP.GE.AND P2, PT, R0, R21, PT ;  /* 0x000000150000720c */ /* 0x000fc40003f46270 */
[----:B------:R-:W-:Y:S02]  /*6ec0*/  FSEL R31, R31, -INF , P3 ;  /* 0xff8000001f1f7808 */ /* 0x000fe40001800000 */
[----:B------:R-:W-:Y:S02]  /*6ed0*/  FMNMX R6, R30, R7, !PT ;  /* 0x000000071e067209 */ /* 0x000fe40007800000 */
[----:B------:R-:W-:Y:S02]  /*6ee0*/  ISETP.GE.AND P4, PT, R0, R22, PT ;  /* 0x000000160000720c */ /* 0x000fe40003f86270 */
[----:B------:R-:W-:Y:S02]  /*6ef0*/  FSEL R34, R34, -INF , P2 ;  /* 0xff80000022227808 */ /* 0x000fe40001000000 */
[----:B------:R-:W-:Y:S02]  /*6f00*/  FMNMX R21, R31, R6, !PT ;  /* 0x000000061f157209 */ /* 0x000fe40007800000 */
[----:B-1----:R-:W-:-:S02]  /*6f10*/  FMNMX R179, R178, R179, !PT ;  /* 0x000000b3b2b37209 */ /* 0x002fc40007800000 */
[----:B------:R-:W-:Y:S02]  /*6f20*/  ISETP.GE.AND P3, PT, R0, R24, PT ;  /* 0x000000180000720c */ /* 0x000fe40003f66270 */
[----:B------:R-:W-:Y:S01]  /*6f30*/  FSEL R35, R35, -INF , P4 ;  /* 0xff80000023237808 */ /* 0x000fe20002000000 */
[----:B------:R-:W1:Y:S01]  /*6f40*/  SHFL.BFLY PT, R180, R179, 0x2, 0x1f ;  /* 0x0c401f00b3b47f89 */ /* 0x000e6200000e0000 */
[----:B------:R-:W-:Y:S02]  /*6f50*/  FMNMX R6, R34, R21, !PT ;  /* 0x0000001522067209 */ /* 0x000fe40007800000 */
[----:B------:R-:W-:Y:S02]  /*6f60*/  ISETP.GE.AND P2, PT, R0, R169, PT ;  /* 0x000000a90000720c */ /* 0x000fe40003f46270 */
[----:B------:R-:W-:Y:S02]  /*6f70*/  FSEL R38, R38, -INF , P3 ;  /* 0xff80000026267808 */ /* 0x000fe40001800000 */
[----:B------:R-:W-:-:S02]  /*6f80*/  FMNMX R169, R35, R6, !PT ;  /* 0x0000000623a97209 */ /* 0x000fc40007800000 */
        /* <DEDUP_REMOVED lines=8> */
[----:B-1----:R-:W-:Y:S02]  /*7010*/  FMNMX R7, R179, R180, !PT ;  /* 0x000000b4b3077209 */ /* 0x002fe40007800000 */
[----:B------:R-:W-:Y:S02]  /*7020*/  ISETP.GE.AND P2, PT, R0, R173, PT ;  /* 0x000000ad0000720c */ /* 0x000fe40003f46270 */
[----:B------:R-:W-:Y:S02]  /*7030*/  FSETP.NEU.AND P5, PT, R7, -INF , PT ;  /* 0xff8000000700780b */ /* 0x000fe40003fad000 */
[----:B------:R-:W-:-:S02]  /*7040*/  FMNMX R43, R169, R6, !PT ;  /* 0x00000006a92b7209 */ /* 0x000fc40007800000 */
[----:B------:R-:W-:Y:S02]  /*7050*/  FSEL R21, R7, RZ, P5 ;  /* 0x000000ff07157208 */ /* 0x000fe40002800000 */
[----:B------:R-:W-:Y:S02]  /*7060*/  ISETP.GE.AND P5, PT, R0, R172, PT ;  /* 0x000000ac0000720c */ /* 0x000fe40003fa6270 */
[----:B------:R-:W-:Y:S01]  /*7070*/  FSEL R47, R47, -INF , P2 ;  /* 0xff8000002f2f7808 */ /* 0x000fe20001000000 */
[C---:B------:R-:W-:Y:S01]  /*7080*/  FMUL R170, R21.reuse, UR61 ;  /* 0x0000003d15aa7c20 */ /* 0x040fe20008400000 */
[----:B------:R-:W-:Y:S01]  /*7090*/  FSEL R46, R46, -INF , P5 ;  /* 0xff8000002e2e7808 */ /* 0x000fe20002800000 */
[----:B------:R-:W-:Y:S01]  /*70a0*/  FADD R21, -R21, R18 ;  /* 0x0000001215157221 */ /* 0x000fe20000000100 */
[----:B------:R-:W-:Y:S01]  /*70b0*/  ISETP.GE.AND P4, PT, R0, R174, PT ;  /* 0x000000ae0000720c */ /* 0x000fe20003f86270 */
[--C-:B------:R-:W-:Y:S01]  /*70c0*/  FFMA R24, R23, UR61, -R170.reuse ;  /* 0x0000003d17187c23 */ /* 0x100fe200080008aa */
[--C-:B------:R-:W-:Y:S01]  /*70d0*/  FFMA R23, R25, UR61, -R170.reuse ;  /* 0x0000003d19177c23 */ /* 0x100fe200080008aa */
[----:B------:R-:W-:Y:S01]  /*70e0*/  FMNMX R6, R46, R43, !PT ;  /* 0x0000002b2e067209 */ /* 0x000fe20007800000 */
[--C-:B------:R-:W-:Y:S01]  /*70f0*/  FFMA R20, R28, UR61, -R170.reuse ;  /* 0x0000003d1c147c23 */ /* 0x100fe200080008aa */
[----:B------:R-:W-:Y:S01]  /*7100*/  ISETP.GE.AND P3, PT, R0, R175, PT ;  /* 0x000000af0000720c */ /* 0x000fe20003f66270 */
[--C-:B------:R-:W-:Y:S01]  /*7110*/  FFMA R28, R32, UR61, -R170.reuse ;  /* 0x0000003d201c7c23 */ /* 0x100fe200080008aa */
[----:B------:R-:W-:Y:S01]  /*7120*/  FSETP.GEU.AND P6, PT, R24, -126, PT ;  /* 0xc2fc00001800780b */ /* 0x000fe20003fce000 */
[--C-:B------:R-:W-:Y:S01]  /*7130*/  FFMA R22, R36, UR61, -R170.reuse ;  /* 0x0000003d24167c23 */ /* 0x100fe200080008aa */
[----:B------:R-:W-:Y:S01]  /*7140*/  FSETP.GEU.AND P2, PT, R23, -126, PT ;  /* 0xc2fc00001700780b */ /* 0x000fe20003f4e000 */
[--C-:B------:R-:W-:Y:S01]  /*7150*/  FFMA R37, R37, UR61, -R170.reuse ;  /* 0x0000003d25257c23 */ /* 0x100fe200080008aa */
[----:B------:R-:W-:Y:S01]  /*7160*/  FSEL R50, R50, -INF , P4 ;  /* 0xff80000032327808 */ /* 0x000fe20002000000 */
[--C-:B------:R-:W-:Y:S01]  /*7170*/  FFMA R32, R41, UR61, -R170.reuse ;  /* 0x0000003d29207c23 */ /* 0x100fe200080008aa */
[----:B------:R-:W-:Y:S01]  /*7180*/  FMNMX R25, R47, R6, !PT ;  /* 0x000000062f197209 */ /* 0x000fe20007800000 */
[--C-:B------:R-:W-:Y:S01]  /*7190*/  FFMA R44, R44, UR61, -R170.reuse ;  /* 0x0000003d2c2c7c23 */ /* 0x100fe200080008aa */
[----:B------:R-:W-:Y:S01]  /*71a0*/  FSEL R51, R51, -INF , P3 ;  /* 0xff80000033337808 */ /* 0x000fe20001800000 */
[--C-:B------:R-:W-:Y:S01]  /*71b0*/  FFMA R36, R45, UR61, -R170.reuse ;  /* 0x0000003d2d247c23 */ /* 0x100fe200080008aa */
[----:B------:R-:W-:Y:S01]  /*71c0*/  FMNMX R6, R50, R25, !PT ;  /* 0x0000001932067209 */ /* 0x000fe20007800000 */
[--C-:B------:R-:W-:Y:S01]  /*71d0*/  FFMA R25, R29, UR61, -R170.reuse ;  /* 0x0000003d1d197c23 */ /* 0x100fe200080008aa */
[----:B------:R-:W-:Y:S01]  /*71e0*/  FSETP.GEU.AND P3, PT, R20, -126, PT ;  /* 0xc2fc00001400780b */ /* 0x000fe20003f6e000 */
[----:B------:R-:W-:Y:S01]  /*71f0*/  @!P6 FMUL R24, R24, 0.5 ;  /* 0x3f0000001818e820 */ /* 0x000fe20000400000 */
[C---:B------:R-:W-:Y:S01]  /*7200*/  ISETP.GE.AND P4, PT, R0.reuse, R177, PT ;  /* 0x000000b10000720c */ /* 0x040fe20003f86270 */
[----:B------:R-:W-:Y:S01]  /*7210*/  @!P2 FMUL R23, R23, 0.5 ;  /* 0x3f0000001717a820 */ /* 0x000fe20000400000 */
[----:B------:R-:W-:Y:S01]  /*7220*/  ISETP.GE.AND P5, PT, R0, R176, PT ;  /* 0x000000b00000720c */ /* 0x000fe20003fa6270 */
[--C-:B------:R-:W-:Y:S01]  /*7230*/  FFMA R29, R33, UR61, -R170.reuse ;  /* 0x0000003d211d7c23 */ /* 0x100fe200080008aa */
[----:B------:R-:W-:Y:S01]  /*7240*/  FSEL R55, R55, -INF , P4 ;  /* 0xff80000037377808 */ /* 0x000fe20002000000 */
[----:B------:R-:W1:Y:S01]  /*7250*/  MUFU.EX2 R24, R24 ;  /* 0x0000001800187308 */ /* 0x000e620000000800 */
[----:B------:R-:W-:Y:S01]  /*7260*/  FSETP.GEU.AND P4, PT, R25, -126, PT ;  /* 0xc2fc00001900780b */ /* 0x000fe20003f8e000 */
[--C-:B------:R-:W-:Y:S01]  /*7270*/  FFMA R33, R40, UR61, -R170.reuse ;  /* 0x0000003d28217c23 */ /* 0x100fe200080008aa */
[----:B------:R-:W-:Y:S01]  /*7280*/  FSEL R54, R54, -INF , P5 ;  /* 0xff80000036367808 */ /* 0x000fe20002800000 */
[--C-:B------:R-:W-:Y:S01]  /*7290*/  FFMA R40, R49, UR61, -R170.reuse ;  /* 0x0000003d31287c23 */ /* 0x100fe200080008aa */
[----:B------:R-:W-:Y:S01]  /*72a0*/  FSETP.GEU.AND P5, PT, R28, -126, PT ;  /* 0xc2fc00001c00780b */ /* 0x000fe20003fae000 */
[----:B------:R-:W-:Y:S01]  /*72b0*/  @!P3 FMUL R20, R20, 0.5 ;  /* 0x3f0000001414b820 */ /* 0x000fe20000400000 */
[----:B------:R-:W-:Y:S01]  /*72c0*/  FMNMX R43, R51, R6, !PT ;  /* 0x00000006332b7209 */ /* 0x000fe20007800000 */
[----:B------:R-:W2:Y:S01]  /*72d0*/  MUFU.EX2 R23, R23 ;  /* 0x0000001700177308 */ /* 0x000ea20000000800 */
[----:B------:R-:W-:Y:S01]  /*72e0*/  FFMA R45, R52, UR61, -R170 ;  /* 0x0000003d342d7c23 */ /* 0x000fe200080008aa */
[----:B------:R-:W-:Y:S01]  /*72f0*/  FMUL R21, R21, UR61 ;  /* 0x0000003d15157c20 */ /* 0x000fe20008400000 */
[----:B------:R-:W-:-:S02]  /*7300*/  FMNMX R6, R54, R43, !PT ;  /* 0x0000002b36067209 */ /* 0x000fc40007800000 */
[----:B------:R-:W-:Y:S01]  /*7310*/  R2UR UR5, R16 ;  /* 0x00000000100572ca */ /* 0x000fe200000e0000 */
[----:B------:R-:W-:Y:S01]  /*7320*/  @!P4 FMUL R25, R25, 0.5 ;  /* 0x3f0000001919c820 */ /* 0x000fe20000400000 */
[----:B------:R-:W-:Y:S01]  /*7330*/  FMNMX R6, R55, R6, !PT ;  /* 0x0000000637067209 */ /* 0x000fe20007800000 */
[----:B------:R-:W3:Y:S01]  /*7340*/  MUFU.EX2 R20, R20 ;  /* 0x0000001400147308 */ /* 0x000ee20000000800 */
[----:B-1----:R-:W-:Y:S01]  /*7350*/  @!P6 FMUL R24, R24, R24 ;  /* 0x000000181818e220 */ /* 0x002fe20000400000 */
[----:B------:R-:W-:Y:S01]  /*7360*/  @!P5 FMUL R28, R28, 0.5 ;  /* 0x3f0000001c1cd820 */ /* 0x000fe20000400000 */
[----:B------:R-:W-:Y:S01]  /*7370*/  FSETP.GEU.AND P6, PT, R29, -126, PT ;  /* 0xc2fc00001d00780b */ /* 0x000fe20003fce000 */
[----:B------:R-:W1:Y:S04]  /*7380*/  SHFL.BFLY PT, R43, R6, 0x1, 0x1f ;  /* 0x0c201f00062b7f89 */ /* 0x000e6800000e0000 */
[----:B------:R-:W4:Y:S01]  /*7390*/  MUFU.EX2 R25, R25 ;  /* 0x0000001900197308 */ /* 0x000f220000000800 */
[----:B--2---:R-:W-:Y:S01]  /*73a0*/  @!P2 FMUL R23, R23, R23 ;  /* 0x000000171717a220 */ /* 0x004fe20000400000 */
[----:B------:R-:W-:Y:S01]  /*73b0*/  FSETP.GEU.AND P2, PT, R22, -126, PT ;  /* 0xc2fc00001600780b */ /* 0x000fe20003f4e000 */
[----:B------:R-:W-:-:S05]  /*73c0*/  ULEA UR5, UR4, UR5, 0x3 ;  /* 0x0000000504057291 */ /* 0x000fca000f8e183f */
[----:B------:R-:W2:Y:S01]  /*73d0*/  MUFU.EX2 R28, R28 ;  /* 0x0000001c001c7308 */ /* 0x000ea20000000800 */
[----:B---3--:R-:W-:Y:S01]  /*73e0*/  @!P3 FMUL R20, R20, R20 ;  /* 0x000000141414b220 */ /* 0x008fe20000400000 */
[----:B------:R-:W-:Y:S01]  /*73f0*/  FSETP.GEU.AND P3, PT, R37, -126, PT ;  /* 0xc2fc00002500780b */ /* 0x000fe20003f6e000 */
[----:B------:R-:W-:-:S04]  /*7400*/  @!P6 FMUL R29, R29, 0.5 ;  /* 0x3f0000001d1de820 */ /* 0x000fc80000400000 */
[----:B------:R-:W-:Y:S01]  /*7410*/  @!P2 FMUL R22, R22, 0.5 ;  /* 0x3f0000001616a820 */ /* 0x000fe20000400000 */
[----:B----4-:R-:W-:Y:S01]  /*7420*/  @!P4 FMUL R25, R25, R25 ;  /* 0x000000191919c220 */ /* 0x010fe20000400000 */
[----:B------:R-:W-:Y:S01]  /*7430*/  FSETP.GEU.AND P4, PT, R33, -126, PT ;  /* 0xc2fc00002100780b */ /* 0x000fe20003f8e000 */
[----:B------:R-:W3:Y:S01]  /*7440*/  MUFU.EX2 R29, R29 ;  /* 0x0000001d001d7308 */ /* 0x000ee20000000800 */
[----:B-1----:R-:W-:Y:S01]  /*7450*/  FMNMX R6, R6, R43, !PT ;  /* 0x0000002b06067209 */ /* 0x002fe20007800000 */
[----:B------:R-:W-:-:S03]  /*7460*/  FFMA R43, R48, UR61, -R170 ;  /* 0x0000003d302b7c23 */ /* 0x000fc600080008aa */
[----:B------:R-:W-:Y:S01]  /*7470*/  @!P3 FMUL R37, R37, 0.5 ;  /* 0x3f0000002525b820 */ /* 0x000fe20000400000 */
[----:B--2---:R-:W-:Y:S01]  /*7480*/  @!P5 FMUL R28, R28, R28 ;  /* 0x0000001c1c1cd220 */ /* 0x004fe20000400000 */
[----:B------:R-:W-:Y:S01]  /*7490*/  FSETP.GEU.AND P5, PT, R32, -126, PT ;  /* 0xc2fc00002000780b */ /* 0x000fe20003fae000 */
[----:B------:R-:W1:Y:S01]  /*74a0*/  MUFU.EX2 R22, R22 ;  /* 0x0000001600167308 */ /* 0x000e620000000800 */
[----:B------:R-:W2:Y:S03]  /*74b0*/  SHFL.BFLY PT, R171, R6, 0x2, 0x1f ;  /* 0x0c401f0006ab7f89 */ /* 0x000ea600000e0000 */
[----:B------:R-:W-:-:S04]  /*74c0*/  @!P4 FMUL R33, R33, 0.5 ;  /* 0x3f0000002121c820 */ /* 0x000fc80000400000 */
[----:B------:R-:W4:Y:S01]  /*74d0*/  MUFU.EX2 R41, R37 ;  /* 0x0000002500297308 */ /* 0x000f220000000800 */
[----:B---3--:R-:W-:Y:S01]  /*74e0*/  @!P6 FMUL R29, R29, R29 ;  /* 0x0000001d1d1de220 */ /* 0x008fe20000400000 */
[----:B------:R-:W-:Y:S02]  /*74f0*/  FSETP.GEU.AND P6, PT, R44, -126, PT ;  /* 0xc2fc00002c00780b */ /* 0x000fe40003fce000 */
[----:B------:R-:W-:-:S04]  /*7500*/  @!P5 FMUL R32, R32, 0.5 ;  /* 0x3f0000002020d820 */ /* 0x000fc80000400000 */
[----:B------:R-:W3:Y:S01]  /*7510*/  MUFU.EX2 R33, R33 ;  /* 0x0000002100217308 */ /* 0x000ee20000000800 */
[----:B-1----:R-:W-:Y:S01]  /*7520*/  @!P2 FMUL R22, R22, R22 ;  /* 0x000000161616a220 */ /* 0x002fe20000400000 */
[----:B------:R-:W-:-:S05]  /*7530*/  FSETP.GEU.AND P2, PT, R36, -126, PT ;  /* 0xc2fc00002400780b */ /* 0x000fca0003f4e000 */
[----:B------:R-:W-:Y:S01]  /*7540*/  @!P6 FMUL R44, R44, 0.5 ;  /* 0x3f0000002c2ce820 */ /* 0x000fe20000400000 */
[----:B------:R-:W1:Y:S01]  /*7550*/  MUFU.EX2 R32, R32 ;  /* 0x0000002000207308 */ /* 0x000e620000000800 */
[----:B----4-:R-:W-:Y:S01]  /*7560*/  @!P3 FMUL R41, R41, R41 ;  /* 0x000000292929b220 */ /* 0x010fe20000400000 */
[----:B------:R-:W-:Y:S02]  /*7570*/  FSETP.GEU.AND P3, PT, R43, -126, PT ;  /* 0xc2fc00002b00780b */ /* 0x000fe40003f6e000 */
[----:B--2---:R-:W-:-:S03]  /*7580*/  FMNMX R6, R6, R171, !PT ;  /* 0x000000ab06067209 */ /* 0x004fc60007800000 */
[----:B------:R-:W-:Y:S01]  /*7590*/  @!P2 FMUL R36, R36, 0.5 ;  /* 0x3f0000002424a820 */ /* 0x000fe20000400000 */
[----:B------:R2:W4:Y:S01]  /*75a0*/  MUFU.EX2 R37, R44 ;  /* 0x0000002c00257308 */ /* 0x0005220000000800 */
[----:B---3--:R-:W-:Y:S01]  /*75b0*/  @!P4 FMUL R33, R33, R33 ;  /* 0x000000212121c220 */ /* 0x008fe20000400000 */
[----:B------:R-:W-:-:S05]  /*75c0*/  FSETP.GEU.AND P4, PT, R40, -126, PT ;  /* 0xc2fc00002800780b */ /* 0x000fca0003f8e000 */
[----:B------:R-:W-:Y:S01]  /*75d0*/  @!P3 FMUL R43, R43, 0.5 ;  /* 0x3f0000002b2bb820 */ /* 0x000fe20000400000 */
[----:B------:R-:W3:Y:S01]  /*75e0*/  MUFU.EX2 R36, R36 ;  /* 0x0000002400247308 */ /* 0x000ee20000000800 */
[----:B-1----:R-:W-:Y:S01]  /*75f0*/  @!P5 FMUL R32, R32, R32 ;  /* 0x000000202020d220 */ /* 0x002fe20000400000 */
[C---:B------:R-:W-:Y:S01]  /*7600*/  FSETP.NEU.AND P5, PT, R6.reuse, -INF , PT ;  /* 0xff8000000600780b */ /* 0x040fe20003fad000 */
[----:B--2---:R-:W-:Y:S02]  /*7610*/  FFMA R44, R53, UR61, -R170 ;  /* 0x0000003d352c7c23 */ /* 0x004fe400080008aa */
[----:B------:R-:W-:Y:S01]  /*7620*/  FADD R18, R23, R32 ;  /* 0x0000002017127221 */ /* 0x000fe20000000000 */
[----:B------:R-:W-:Y:S01]  /*7630*/  FSEL R48, R6, RZ, P5 ;  /* 0x000000ff06307208 */ /* 0x000fe20002800000 */
[----:B------:R-:W-:Y:S01]  /*7640*/  @!P4 FMUL R40, R40, 0.5 ;  /* 0x3f0000002828c820 */ /* 0x000fe20000400000 */
[----:B------:R-:W1:Y:S01]  /*7650*/  MUFU.EX2 R43, R43 ;  /* 0x0000002b002b7308 */ /* 0x000e620000000800 */
[----:B----4-:R-:W-:Y:S01]  /*7660*/  @!P6 FMUL R37, R37, R37 ;  /* 0x000000252525e220 */ /* 0x010fe20000400000 */
[----:B------:R-:W-:Y:S01]  /*7670*/  FSETP.GEU.AND P5, PT, R45, -126, PT ;  /* 0xc2fc00002d00780b */ /* 0x000fe20003fae000 */
[----:B------:R-:W-:Y:S01]  /*7680*/  FMUL R49, R48, UR61 ;  /* 0x0000003d30317c20 */ /* 0x000fe20008400000 */
[----:B------:R-:W-:Y:S01]  /*7690*/  FSETP.GEU.AND P6, PT, R44, -126, PT ;  /* 0xc2fc00002c00780b */ /* 0x000fe20003fce000 */
[----:B------:R-:W-:Y:S01]  /*76a0*/  FADD R48, -R48, R19 ;  /* 0x0000001330307221 */ /* 0x000fe20000000100 */
[----:B------:R-:W-:Y:S01]  /*76b0*/  F2FP.BF16.F32.PACK_AB R32, R32, R33 ;  /* 0x000000212020723e */ /* 0x000fe200000010ff */
[--C-:B------:R-:W-:Y:S01]  /*76c0*/  FFMA R26, R26, UR61, -R49.reuse ;  /* 0x0000003d1a1a7c23 */ /* 0x100fe20008000831 */
[----:B------:R-:W2:Y:S01]  /*76d0*/  MUFU.EX2 R40, R40 ;  /* 0x0000002800287308 */ /* 0x000ea20000000800 */
[----:B---3--:R-:W-:Y:S01]  /*76e0*/  @!P2 FMUL R36, R36, R36 ;  /* 0x000000242424a220 */ /* 0x008fe20000400000 */
[--C-:B------:R-:W-:Y:S01]  /*76f0*/  FFMA R27, R27, UR61, -R49.reuse ;  /* 0x0000003d1b1b7c23 */ /* 0x100fe20008000831 */
[--C-:B------:R-:W-:Y:S01]  /*7700*/  FFMA R30, R30, UR61, -R49.reuse ;  /* 0x0000003d1e1e7c23 */ /* 0x100fe20008000831 */
[----:B------:R-:W-:Y:S01]  /*7710*/  FSETP.GEU.AND P2, PT, R26, -126, PT ;  /* 0xc2fc00001a00780b */ /* 0x000fe20003f4e000 */
[--C-:B------:R-:W-:Y:S01]  /*7720*/  FFMA R31, R31, UR61, -R49.reuse ;  /* 0x0000003d1f1f7c23 */ /* 0x100fe20008000831 */
[--C-:B------:R-:W-:Y:S01]  /*7730*/  FFMA R34, R34, UR61, -R49.reuse ;  /* 0x0000003d22227c23 */ /* 0x100fe20008000831 */
[----:B------:R-:W-:Y:S01]  /*7740*/  @!P5 FMUL R45, R45, 0.5 ;  /* 0x3f0000002d2dd820 */ /* 0x000fe20000400000 */
[--C-:B------:R-:W-:Y:S01]  /*7750*/  FFMA R172, R54, UR61, -R49.reuse ;  /* 0x0000003d36ac7c23 */ /* 0x100fe20008000831 */
[----:B-1----:R-:W-:Y:S01]  /*7760*/  @!P3 FMUL R43, R43, R43 ;  /* 0x0000002b2b2bb220 */ /* 0x002fe20000400000 */
[----:B------:R-:W-:Y:S01]  /*7770*/  FSETP.GEU.AND P3, PT, R27, -126, PT ;  /* 0xc2fc00001b00780b */ /* 0x000fe20003f6e000 */
[----:B------:R-:W-:Y:S01]  /*7780*/  @!P6 FMUL R44, R44, 0.5 ;  /* 0x3f0000002c2ce820 */ /* 0x000fe20000400000 */
[----:B------:R-:W-:Y:S01]  /*7790*/  FFMA R55, R55, UR61, -R49 ;  /* 0x0000003d37377c23 */ /* 0x000fe20008000831 */
[----:B------:R-:W1:Y:S01]  /*77a0*/  MUFU.EX2 R45, R45 ;  /* 0x0000002d002d7308 */ /* 0x000e620000000800 */
[----:B------:R-:W-:-:S03]  /*77b0*/  FMUL R173, R48, UR61 ;  /* 0x0000003d30ad7c20 */ /* 0x000fc60008400000 */
[----:B------:R-:W-:Y:S01]  /*77c0*/  @!P2 FMUL R26, R26, 0.5 ;  /* 0x3f0000001a1aa820 */ /* 0x000fe20000400000 */
[----:B--2---:R-:W-:Y:S01]  /*77d0*/  @!P4 FMUL R40, R40, R40 ;  /* 0x000000282828c220 */ /* 0x004fe20000400000 */
[----:B------:R-:W-:Y:S02]  /*77e0*/  FSETP.GEU.AND P4, PT, R30, -126, PT ;  /* 0xc2fc00001e00780b */ /* 0x000fe40003f8e000 */
[----:B------:R-:W2:Y:S01]  /*77f0*/  MUFU.EX2 R44, R44 ;  /* 0x0000002c002c7308 */ /* 0x000ea20000000800 */
[----:B------:R-:W-:Y:S01]  /*7800*/  FADD R19, R29, R40 ;  /* 0x000000281d137221 */ /* 0x000fe20000000000 */
[----:B------:R-:W-:-:S06]  /*7810*/  @!P3 FMUL R27, R27, 0.5 ;  /* 0x3f0000001b1bb820 */ /* 0x000fcc0000400000 */
[----:B------:R3:W4:Y:S01]  /*7820*/  MUFU.EX2 R52, R26 ;  /* 0x0000001a00347308 */ /* 0x0007220000000800 */
[----:B-1----:R-:W-:Y:S01]  /*7830*/  @!P5 FMUL R45, R45, R45 ;  /* 0x0000002d2d2dd220 */ /* 0x002fe20000400000 */
[----:B------:R-:W-:Y:S01]  /*7840*/  FSETP.GEU.AND P5, PT, R31, -126, PT ;  /* 0xc2fc00001f00780b */ /* 0x000fe20003fae000 */
[----:B------:R-:W-:-:S05]  /*7850*/  @!P4 FMUL R30, R30, 0.5 ;  /* 0x3f0000001e1ec820 */ /* 0x000fca0000400000 */
[----:B------:R1:W5:Y:S01]  /*7860*/  MUFU.EX2 R53, R27 ;  /* 0x0000001b00357308 */ /* 0x0003620000000800 */
[----:B---3--:R-:W-:Y:S01]  /*7870*/  FFMA R26, R35, UR61, -R49 ;  /* 0x0000003d231a7c23 */ /* 0x008fe20008000831 */
[----:B--2---:R-:W-:Y:S01]  /*7880*/  @!P6 FMUL R44, R44, R44 ;  /* 0x0000002c2c2ce220 */ /* 0x004fe20000400000 */
[----:B------:R-:W-:-:S04]  /*7890*/  FSETP.GEU.AND P6, PT, R34, -126, PT ;  /* 0xc2fc00002200780b */ /* 0x000fc80003fce000 */
[----:B------:R-:W-:Y:S01]  /*78a0*/  @!P5 FMUL R31, R31, 0.5 ;  /* 0x3f0000001f1fd820 */ /* 0x000fe20000400000 */
[----:B------:R2:W3:Y:S01]  /*78b0*/  MUFU.EX2 R170, R30 ;  /* 0x0000001e00aa7308 */ /* 0x0004e20000000800 */
[----:B----4-:R-:W-:Y:S01]  /*78c0*/  @!P2 FMUL R52, R52, R52 ;  /* 0x000000343434a220 */ /* 0x010fe20000400000 */
[----:B------:R-:W-:Y:S01]  /*78d0*/  FSETP.GEU.AND P2, PT, R26, -126, PT ;  /* 0xc2fc00001a00780b */ /* 0x000fe20003f4e000 */
[----:B-1----:R-:W-:-:S05]  /*78e0*/  FFMA R27, R38, UR61, -R49 ;  /* 0x0000003d261b7c23 */ /* 0x002fca0008000831 */
[----:B------:R-:W-:Y:S01]  /*78f0*/  @!P6 FMUL R34, R34, 0.5 ;  /* 0x3f0000002222e820 */ /* 0x000fe20000400000 */
[----:B-----5:R-:W-:Y:S01]  /*7900*/  @!P3 FMUL R53, R53, R53 ;  /* 0x000000353535b220 */ /* 0x020fe20000400000 */
[----:B------:R-:W-:Y:S01]  /*7910*/  FSETP.GEU.AND P3, PT, R27, -126, PT ;  /* 0xc2fc00001b00780b */ /* 0x000fe20003f6e000 */
[----:B--2---:R-:W-:Y:S01]  /*7920*/  FFMA R30, R39, UR61, -R49 ;  /* 0x0000003d271e7c23 */ /* 0x004fe20008000831 */
[----:B------:R1:W2:Y:S03]  /*7930*/  MUFU.EX2 R35, R31 ;  /* 0x0000001f00237308 */ /* 0x0002a60000000800 */
[----:B------:R-:W-:Y:S01]  /*7940*/  @!P2 FMUL R26, R26, 0.5 ;  /* 0x3f0000001a1aa820 */ /* 0x000fe20000400000 */
[----:B---3--:R-:W-:Y:S01]  /*7950*/  @!P4 FMUL R170, R170, R170 ;  /* 0x000000aaaaaac220 */ /* 0x008fe20000400000 */
[----:B------:R-:W-:-:S03]  /*7960*/  FSETP.GEU.AND P4, PT, R30, -126, PT ;  /* 0xc2fc00001e00780b */ /* 0x000fc60003f8e000 */
[----:B------:R3:W4:Y:S01]  /*7970*/  MUFU.EX2 R38, R34 ;  /* 0x0000002200267308 */ /* 0x0007220000000800 */
[----:B-1----:R-:W-:Y:S02]  /*7980*/  FFMA R31, R42, UR61, -R49 ;  /* 0x0000003d2a1f7c23 */ /* 0x002fe40008000831 */
[----:B------:R-:W-:-:S05]  /*7990*/  @!P3 FMUL R27, R27, 0.5 ;  /* 0x3f0000001b1bb820 */ /* 0x000fca0000400000 */
[----:B------:R1:W5:Y:S01]  /*79a0*/  MUFU.EX2 R39, R26 ;  /* 0x0000001a00277308 */ /* 0x0003620000000800 */
[----:B---3--:R-:W-:Y:S01]  /*79b0*/  FFMA R34, R169, UR61, -R49 ;  /* 0x0000003da9227c23 */ /* 0x008fe20008000831 */
[----:B--2---:R-:W-:Y:S01]  /*79c0*/  @!P5 FMUL R35, R35, R35 ;  /* 0x000000232323d220 */ /* 0x004fe20000400000 */
[----:B------:R-:W-:Y:S01]  /*79d0*/  @!P4 FMUL R30, R30, 0.5 ;  /* 0x3f0000001e1ec820 */ /* 0x000fe20000400000 */
[----:B------:R-:W-:-:S04]  /*79e0*/  FSETP.GEU.AND P5, PT, R31, -126, PT ;  /* 0xc2fc00001f00780b */ /* 0x000fc80003fae000 */
[----:B------:R2:W3:Y:S01]  /*79f0*/  MUFU.EX2 R42, R27 ;  /* 0x0000001b002a7308 */ /* 0x0004e20000000800 */
[----:B-1----:R-:W-:Y:S01]  /*7a00*/  FFMA R26, R46, UR61, -R49 ;  /* 0x0000003d2e1a7c23 */ /* 0x002fe20008000831 */
[----:B----4-:R-:W-:Y:S01]  /*7a10*/  @!P6 FMUL R38, R38, R38 ;  /* 0x000000262626e220 */ /* 0x010fe20000400000 */
[----:B------:R-:W-:-:S05]  /*7a20*/  FSETP.GEU.AND P6, PT, R34, -126, PT ;  /* 0xc2fc00002200780b */ /* 0x000fca0003fce000 */
[----:B------:R1:W4:Y:S01]  /*7a30*/  MUFU.EX2 R169, R30 ;  /* 0x0000001e00a97308 */ /* 0x0003220000000800 */
[----:B-----5:R-:W-:Y:S01]  /*7a40*/  @!P2 FMUL R39, R39, R39 ;  /* 0x000000272727a220 */ /* 0x020fe20000400000 */
[----:B------:R-:W-:Y:S01]  /*7a50*/  FSETP.GEU.AND P2, PT, R26, -126, PT ;  /* 0xc2fc00001a00780b */ /* 0x000fe20003f4e000 */
[----:B--2---:R-:W-:Y:S01]  /*7a60*/  FFMA R27, R47, UR61, -R49 ;  /* 0x0000003d2f1b7c23 */ /* 0x004fe20008000831 */
[----:B------:R-:W-:-:S04]  /*7a70*/  @!P5 FMUL R31, R31, 0.5 ;  /* 0x3f0000001f1fd820 */ /* 0x000fc80000400000 */
[----:B------:R-:W-:Y:S01]  /*7a80*/  @!P6 FMUL R34, R34, 0.5 ;  /* 0x3f0000002222e820 */ /* 0x000fe20000400000 */
[----:B---3--:R-:W-:Y:S01]  /*7a90*/  @!P3 FMUL R42, R42, R42 ;  /* 0x0000002a2a2ab220 */ /* 0x008fe20000400000 */
[----:B------:R-:W-:Y:S01]  /*7aa0*/  FSETP.GEU.AND P3, PT, R27, -126, PT ;  /* 0xc2fc00001b00780b */ /* 0x000fe20003f6e000 */
[----:B-1----:R-:W-:Y:S01]  /*7ab0*/  FFMA R30, R50, UR61, -R49 ;  /* 0x0000003d321e7c23 */ /* 0x002fe20008000831 */
[----:B------:R1:W2:Y:S03]  /*7ac0*/  MUFU.EX2 R171, R31 ;  /* 0x0000001f00ab7308 */ /* 0x0002a60000000800 */
[----:B------:R-:W-:Y:S01]  /*7ad0*/  @!P2 FMUL R26, R26, 0.5 ;  /* 0x3f0000001a1aa820 */ /* 0x000fe20000400000 */
[----:B----4-:R-:W-:Y:S01]  /*7ae0*/  @!P4 FMUL R169, R169, R169 ;  /* 0x000000a9a9a9c220 */ /* 0x010fe20000400000 */
[----:B------:R-:W-:-:S03]  /*7af0*/  FSETP.GEU.AND P4, PT, R30, -126, PT ;  /* 0xc2fc00001e00780b */ /* 0x000fc60003f8e000 */
[----:B------:R3:W4:Y:S01]  /*7b00*/  MUFU.EX2 R46, R34 ;  /* 0x00000022002e7308 */ /* 0x0007220000000800 */
[----:B-1----:R-:W-:Y:S02]  /*7b10*/  FFMA R31, R51, UR61, -R49 ;  /* 0x0000003d331f7c23 */ /* 0x002fe40008000831 */
[----:B------:R-:W-:-:S05]  /*7b20*/  @!P3 FMUL R27, R27, 0.5 ;  /* 0x3f0000001b1bb820 */ /* 0x000fca0000400000 */
[----:B------:R1:W5:Y:S01]  /*7b30*/  MUFU.EX2 R47, R26 ;  /* 0x0000001a002f7308 */ /* 0x0003620000000800 */
[----:B--2---:R-:W-:Y:S01]  /*7b40*/  @!P5 FMUL R171, R171, R171 ;  /* 0x000000abababd220 */ /* 0x004fe20000400000 */
[----:B------:R-:W-:Y:S01]  /*7b50*/  FSETP.GEU.AND P5, PT, R31, -126, PT ;  /* 0xc2fc00001f00780b */ /* 0x000fe20003fae000 */
[----:B------:R-:W-:Y:S01]  /*7b60*/  @!P4 FMUL R30, R30, 0.5 ;  /* 0x3f0000001e1ec820 */ /* 0x000fe20000400000 */
[----:B---3--:R-:W-:Y:S01]  /*7b70*/  FADD R34, R18, R19 ;  /* 0x0000001312227221 */ /* 0x008fe20000000000 */
[----:B------:R-:W-:Y:S01]  /*7b80*/  FADD R18, R24, R33 ;  /* 0x0000002118127221 */ /* 0x000fe20000000000 */
[----:B------:R-:W-:Y:S01]  /*7b90*/  FADD R19, R20, R37 ;  /* 0x0000002514137221 */ /* 0x000fe20000000000 */
[----:B------:R-:W-:Y:S01]  /*7ba0*/  F2FP.BF16.F32.PACK_AB R24, R23, R24 ;  /* 0x000000181718723e */ /* 0x000fe200000010ff */
[----:B------:R2:W3:Y:S01]  /*7bb0*/  MUFU.EX2 R50, R27 ;  /* 0x0000001b00327308 */ /* 0x0004e20000000800 */
[----:B----4-:R-:W-:Y:S01]  /*7bc0*/  @!P6 FMUL R46, R46, R46 ;  /* 0x0000002e2e2ee220 */ /* 0x010fe20000400000 */
[----:B------:R-:W-:Y:S01]  /*7bd0*/  FSETP.GEU.AND P6, PT, R172, -126, PT ;  /* 0xc2fc0000ac00780b */ /* 0x000fe20003fce000 */
[----:B-1----:R-:W-:-:S03]  /*7be0*/  FADD R26, R25, R36 ;  /* 0x00000024191a7221 */ /* 0x002fc60000000000 */
[----:B------:R-:W-:Y:S01]  /*7bf0*/  F2FP.BF16.F32.PACK_AB R33, R46, R171 ;  /* 0x000000ab2e21723e */ /* 0x000fe200000010ff */
[----:B------:R-:W-:Y:S01]  /*7c00*/  @!P5 FMUL R31, R31, 0.5 ;  /* 0x3f0000001f1fd820 */ /* 0x000fe20000400000 */
[----:B------:R1:W4:Y:S01]  /*7c10*/  MUFU.EX2 R51, R30 ;  /* 0x0000001e00337308 */ /* 0x0003220000000800 */
[----:B-----5:R-:W-:Y:S01]  /*7c20*/  @!P2 FMUL R47, R47, R47 ;  /* 0x0000002f2f2fa220 */ /* 0x020fe20000400000 */
[----:B------:R-:W-:Y:S01]  /*7c30*/  FSETP.GEU.AND P2, PT, R55, -126, PT ;  /* 0xc2fc00003700780b */ /* 0x000fe20003f4e000 */
[----:B--2---:R-:W-:Y:S01]  /*7c40*/  FADD R27, R28, R43 ;  /* 0x0000002b1c1b7221 */ /* 0x004fe20000000000 */
[----:B------:R-:W-:Y:S02]  /*7c50*/  F2FP.BF16.F32.PACK_AB R28, R29, R28 ;  /* 0x0000001c1d1c723e */ /* 0x000fe400000010ff */
[----:B------:R-:W-:Y:S01]  /*7c60*/  F2FP.BF16.F32.PACK_AB R29, R39, R38 ;  /* 0x00000026271d723e */ /* 0x000fe200000010ff */
[----:B------:R-:W-:Y:S01]  /*7c70*/  @!P6 FMUL R172, R172, 0.5 ;  /* 0x3f000000acace820 */ /* 0x000fe20000400000 */
[----:B------:R2:W5:Y:S01]  /*7c80*/  MUFU.EX2 R54, R31 ;  /* 0x0000001f00367308 */ /* 0x0005620000000800 */
[----:B---3--:R-:W-:Y:S01]  /*7c90*/  @!P3 FMUL R50, R50, R50 ;  /* 0x000000323232b220 */ /* 0x008fe20000400000 */
[----:B------:R-:W-:Y:S01]  /*7ca0*/  FSETP.GEU.AND P3, PT, R21, -126, PT ;  /* 0xc2fc00001500780b */ /* 0x000fe20003f6e000 */
[----:B-1----:R-:W-:Y:S01]  /*7cb0*/  FADD R30, R22, R45 ;  /* 0x0000002d161e7221 */ /* 0x002fe20000000000 */
[----:B------:R-:W-:Y:S01]  /*7cc0*/  FADD R18, R18, R27 ;  /* 0x0000001b12127221 */ /* 0x000fe20000000000 */
[----:B------:R-:W-:-:S02]  /*7cd0*/  FADD R27, R53, R46 ;  /* 0x0000002e351b7221 */ /* 0x000fc40000000000 */
[----:B------:R-:W-:Y:S01]  /*7ce0*/  @!P2 FMUL R55, R55, 0.5 ;  /* 0x3f0000003737a820 */ /* 0x000fe20000400000 */
[----:B------:R-:W1:Y:S01]  /*7cf0*/  MUFU.EX2 R49, R172 ;  /* 0x000000ac00317308 */ /* 0x000e620000000800 */
[----:B----4-:R-:W-:Y:S01]  /*7d00*/  @!P4 FMUL R51, R51, R51 ;  /* 0x000000333333c220 */ /* 0x010fe20000400000 */
[----:B------:R-:W-:Y:S01]  /*7d10*/  FSETP.GEU.AND P4, PT, R173, -126, PT ;  /* 0xc2fc0000ad00780b */ /* 0x000fe20003f8e000 */
[----:B--2---:R-:W-:Y:S01]  /*7d20*/  FADD R31, R41, R44 ;  /* 0x0000002c291f7221 */ /* 0x004fe20000000000 */
[----:B------:R-:W-:Y:S01]  /*7d30*/  FADD R19, R19, R30 ;  /* 0x0000001e13137221 */ /* 0x000fe20000000000 */
[----:B------:R-:W-:Y:S01]  /*7d40*/  FADD R175, R38, R51 ;  /* 0x0000003326af7221 */ /* 0x000fe20000000000 */
[----:B------:R-:W-:Y:S01]  /*7d50*/  FADD R30, R170, R47 ;  /* 0x0000002faa1e7221 */ /* 0x000fe20000000000 */
[----:B------:R-:W-:Y:S01]  /*7d60*/  @!P3 FMUL R21, R21, 0.5 ;  /* 0x3f0000001515b820 */ /* 0x000fe20000400000 */
[----:B------:R2:W3:Y:S01]  /*7d70*/  MUFU.EX2 R48, R55 ;  /* 0x0000003700307308 */ /* 0x0004e20000000800 */
[----:B-----5:R-:W-:Y:S01]  /*7d80*/  @!P5 FMUL R54, R54, R54 ;  /* 0x000000363636d220 */ /* 0x020fe20000400000 */
[----:B------:R-:W-:Y:S01]  /*7d90*/  FADD R31, R26, R31 ;  /* 0x0000001f1a1f7221 */ /* 0x000fe20000000000 */
[----:B------:R-:W-:Y:S01]  /*7da0*/  FADD R26, R52, R171 ;  /* 0x000000ab341a7221 */ /* 0x000fe20000000000 */
[----:B------:R-:W-:Y:S01]  /*7db0*/  FADD R18, R18, R19 ;  /* 0x0000001312127221 */ /* 0x000fe20000000000 */
[----:B------:R-:W-:Y:S01]  /*7dc0*/  FADD R174, R39, R54 ;  /* 0x0000003627ae7221 */ /* 0x000fe20000000000 */
[----:B------:R-:W-:Y:S01]  /*7dd0*/  FADD R31, R34, R31 ;  /* 0x0000001f221f7221 */ /* 0x000fe20000000000 */
[----:B------:R-:W-:Y:S01]  /*7de0*/  @!P4 FMUL R173, R173, 0.5 ;  /* 0x3f000000adadc820 */ /* 0x000fe20000400000 */
[----:B------:R-:W4:Y:S01]  /*7df0*/  MUFU.EX2 R21, R21 ;  /* 0x0000001500157308 */ /* 0x000f220000000800 */
[----:B-1----:R-:W-:Y:S01]  /*7e00*/  @!P6 FMUL R49, R49, R49 ;  /* 0x000000313131e220 */ /* 0x002fe20000400000 */
[----:B--2---:R-:W-:Y:S01]  /*7e10*/  FADD R55, R35, R50 ;  /* 0x0000003223377221 */ /* 0x004fe20000000000 */
[----:B------:R-:W-:Y:S01]  /*7e20*/  FADD R27, R27, R174 ;  /* 0x000000ae1b1b7221 */ /* 0x000fe20000000000 */
[----:B------:R-:W-:Y:S01]  /*7e30*/  FADD R26, R26, R175 ;  /* 0x000000af1a1a7221 */ /* 0x000fe20000000000 */
[----:B------:R-:W-:Y:S01]  /*7e40*/  FADD R18, R18, R31 ;  /* 0x0000001f12127221 */ /* 0x000fe20000000000 */
[----:B------:R-:W-:-:S02]  /*7e50*/  F2FP.BF16.F32.PACK_AB R34, R36, R37 ;  /* 0x000000252422723e */ /* 0x000fc400000010ff */
[----:B------:R1:W2:Y:S01]  /*7e60*/  MUFU.EX2 R172, R173 ;  /* 0x000000ad00ac7308 */ /* 0x0002a20000000800 */
[----:B---3--:R-:W-:Y:S01]  /*7e70*/  @!P2 FMUL R48, R48, R48 ;  /* 0x000000303030a220 */ /* 0x008fe20000400000 */
[C---:B------:R-:W-:Y:S02]  /*7e80*/  F2FP.BF16.F32.PACK_AB R31, R169.reuse, R42 ;  /* 0x0000002aa91f723e */ /* 0x040fe400000010ff */
[----:B------:R-:W-:Y:S01]  /*7e90*/  F2FP.BF16.F32.PACK_AB R36, R40, R43 ;  /* 0x0000002b2824723e */ /* 0x000fe200000010ff */
[----:B------:R-:W-:Y:S01]  /*7ea0*/  FADD R176, R169, R48 ;  /* 0x00000030a9b07221 */ /* 0x000fe20000000000 */
[----:B------:R-:W-:Y:S02]  /*7eb0*/  F2FP.BF16.F32.PACK_AB R37, R54, R51 ;  /* 0x000000333625723e */ /* 0x000fe400000010ff */
[----:B------:R-:W-:Y:S01]  /*7ec0*/  F2FP.BF16.F32.PACK_AB R38, R44, R45 ;  /* 0x0000002d2c26723e */ /* 0x000fe200000010ff */
[----:B-1----:R-:W-:Y:S01]  /*7ed0*/  FADD R173, R42, R49 ;  /* 0x000000312aad7221 */ /* 0x002fe20000000000 */
[----:B------:R-:W-:Y:S01]  /*7ee0*/  FADD R176, R55, R176 ;  /* 0x000000b037b07221 */ /* 0x000fe20000000000 */
[----:B----4-:R-:W-:-:S02]  /*7ef0*/  @!P3 FMUL R21, R21, R21 ;  /* 0x000000151515b220 */ /* 0x010fc40000400000 */
[----:B------:R-:W-:Y:S01]  /*7f00*/  FADD R173, R30, R173 ;  /* 0x000000ad1ead7221 */ /* 0x000fe20000000000 */
[----:B------:R-:W-:Y:S01]  /*7f10*/  FADD R27, R27, R176 ;  /* 0x000000b01b1b7221 */ /* 0x000fe20000000000 */
[----:B------:R-:W-:Y:S01]  /*7f20*/  FFMA R4, R21, R4, R18 ;  /* 0x0000000415047223 */ /* 0x000fe20000000012 */
[----:B------:R-:W-:Y:S01]  /*7f30*/  SHF.L.U32 R18, R14, 0x1f, RZ ;  /* 0x0000001f0e127819 */ /* 0x000fe200000006ff */
[----:B------:R-:W-:Y:S01]  /*7f40*/  FADD R26, R26, R173 ;  /* 0x000000ad1a1a7221 */ /* 0x000fe20000000000 */
[----:B--2---:R-:W-:Y:S01]  /*7f50*/  @!P4 FMUL R172, R172, R172 ;  /* 0x000000acacacc220 */ /* 0x004fe20000400000 */
[-C--:B------:R-:W-:Y:S01]  /*7f60*/  FMUL R152, R152, R21.reuse ;  /* 0x0000001598987220 */ /* 0x080fe20000400000 */
[----:B------:R1:W2:Y:S01]  /*7f70*/  SYNCS.PHASECHK.TRANS64.TRYWAIT P2, [UR5+0x31000], R18 ;  /* 0x03100012ff0075a7 */ /* 0x0002a20008040145 */
[----:B------:R-:W-:Y:S01]  /*7f80*/  FADD R27, R26, R27 ;  /* 0x0000001b1a1b7221 */ /* 0x000fe20000000000 */
[----:B------:R-:W-:Y:S01]  /*7f90*/  F2FP.BF16.F32.PACK_AB R26, R25, R20 ;  /* 0x00000014191a723e */ /* 0x000fe200000010ff */
[-C--:B------:R-:W-:Y:S01]  /*7fa0*/  FMUL R153, R153, R21.reuse ;  /* 0x0000001599997220 */ /* 0x080fe20000400000 */
[----:B------:R-:W-:Y:S01]  /*7fb0*/  FMUL R156, R156, R21 ;  /* 0x000000159c9c7220 */ /* 0x000fe20000400000 */
[----:B------:R-:W-:Y:S01]  /*7fc0*/  FFMA R5, R172, R5, R27 ;  /* 0x00000005ac057223 */ /* 0x000fe2000000001b */
[----:B------:R-:W-:Y:S01]  /*7fd0*/  F2FP.BF16.F32.PACK_AB R27, R35, R170 ;  /* 0x000000aa231b723e */ /* 0x000fe200000010ff */
        /* <DEDUP_REMOVED lines=111> */
[----:B------:R-:W-:Y:S01]  /*86d0*/  F2FP.BF16.F32.PACK_AB R35, R50, R47 ;  /* 0x0000002f3223723e */ /* 0x000fe200000010ff */
[----:B-12---:R-:W-:Y:S06]  /*86e0*/  @!P0 BRA `(.L_x_39) ;  /* 0x0000000000048947 */ /* 0x006fec0003800000 */
[----:B------:R-:W-:Y:S01]  /*86f0*/  BPT.TRAP 0x1 ;  /* 0x000000040000795c */ /* 0x000fe20000300000 */
.L_x_39:
[----:B------:R-:W-:Y:S05]  /*8700*/  @P2 BRA `(.L_x_40) ;  /* 0x0000000000082947 */ /* 0x000fea0003800000 */
[----:B------:R-:W1:Y:S02]  /*8710*/  SYNCS.PHASECHK.TRANS64.TRYWAIT P2, [UR5+0x31000], R18 ;  /* 0x03100012ff0075a7 */ /* 0x000e640008040145 */
[----:B-1----:R-:W-:Y:S05]  /*8720*/  @!P2 BRA `(.L_x_41) ;  /* 0x000000540068a947 */ /* 0x002fea0003800000 */
.L_x_40:
        /* <DEDUP_REMOVED lines=144> */
.L_x_42:
        /* <DEDUP_REMOVED lines=8> */
.L_x_43:
[----:B------:R-:W-:-:S13]  /*90b0*/  R2UR UR5, R168 ;  /* 0x00000000a80572ca */ /* 0x000fda00000e0000 */
[----:B------:R-:W-:-:S04]  /*90c0*/  UIADD3 UR5, UR5, 0x1, URZ ;  /* 0x0000000105057890 */ /* 0x000fc8000fffe03f */
[----:B------:R-:W-:-:S04]  /*90d0*/  UISETP.NE.AND UP0, UPT, UR5, 0x5, UPT ;  /* 0x000000050500788c */ /* 0x000fc8000bf05270 */
[----:B------:R-:W-:Y:S01]  /*90e0*/  USEL UR6, UR5, URZ, UP0 ;  /* 0x0000003f05067287 */ /* 0x000fe20008000000 */
[----:B------:R-:W-:Y:S11]  /*90f0*/  @!P0 BRA `(.L_x_44) ;  /* 0x0000000000048947 */ /* 0x000ff60003800000 */
[----:B------:R-:W-:Y:S01]  /*9100*/  BPT.TRAP 0x1 ;  /* 0x000000040000795c */ /* 0x000fe20000300000 */
.L_x_44:
[----:B------:R-:W-:-:S13]  /*9110*/  R2UR UR5, R16 ;  /* 0x00000000100572ca */ /* 0x000fda00000e0000 */
[----:B------:R-:W-:-:S04]  /*9120*/  ULEA UR5, UR6, UR5, 0x3 ;  /* 0x0000000506057291 */ /* 0x000fc8000f8e183f */
[----:B------:R-:W-:-:S04]  /*9130*/  UIADD3 UR5, UR5, 0x31028, URZ ;  /* 0x0003102805057890 */ /* 0x000fc8000fffe03f */
[----:B------:R-:W-:-:S09]  /*9140*/  UPRMT UR5, URZ, 0x654, UR5 ;  /* 0x000006543f057896 */ /* 0x000fd20008000005 */
[----:B------:R-:W-:Y:S01]  /*9150*/  SYNCS.ARRIVE.TRANS64.RED.A1T0 RZ, [UR5], RZ ;  /* 0x000000ffffff79a7 */ /* 0x000fe20008100405 */
[----:B------:R-:W-:Y:S05]  /*9160*/  @P1 BRA `(.L_x_45) ;  /* 0x0000000000041947 */ /* 0x000fea0003800000 */
[----:B------:R-:W-:Y:S01]  /*9170*/  BPT.TRAP 0x1 ;  /* 0x000000040000795c */ /* 0x000fe20000300000 */
.L_x_45:
[----:B------:R-:W-:Y:S01]  /*9180*/  UIADD3 UR5, UR6, 0x1, URZ ;  /* 0x0000000106057890 */ /* 0x000fe2000fffe03f */
[C---:B------:R-:W-:Y:S01]  /*9190*/  ISETP.GT.AND P2, PT, R15.reuse, 0x1, PT ;  /* 0x000000010f00780c */ /* 0x040fe20003f44270 */
[----:B------:R-:W-:Y:S01]  /*91a0*/  UIADD3 UR4, UR4, 0x1, URZ ;  /* 0x0000000104047890 */ /* 0x000fe2000fffe03f */
[----:B------:R-:W-:Y:S01]  /*91b0*/  IADD3 R15, R15, -0x1, RZ ;  /* 0xffffffff0f0f7810 */ /* 0x000fe20007ffe0ff */
[----:B------:R-:W-:Y:S01]  /*91c0*/  UISETP.NE.AND UP0, UPT, UR5, 0x5, UPT ;  /* 0x000000050500788c */ /* 0x000fe2000bf05270 */
[----:B------:R-:W-:Y:S01]  /*91d0*/  IADD3 R10, R10, 0x40, RZ ;  /* 0x000000400a0a7810 */ /* 0x000fe20007ffe0ff */
[----:B------:R-:W-:Y:S01]  /*91e0*/  UISETP.NE.AND UP1, UPT, UR4, 0x5, UPT ;  /* 0x000000050400788c */ /* 0x000fe2000bf25270 */
[----:B-1----:R-:W-:Y:S01]  /*91f0*/  MOV R18, R7 ;  /* 0x0000000700127202 */ /* 0x002fe20000000f00 */
[----:B------:R-:W-:Y:S01]  /*9200*/  USEL UR6, UR5, URZ, UP0 ;  /* 0x0000003f05067287 */ /* 0x000fe20008000000 */
[----:B------:R-:W-:Y:S01]  /*9210*/  MOV R19, R6 ;  /* 0x0000000600137202 */ /* 0x000fe20000000f00 */
[----:B------:R-:W-:-:S02]  /*9220*/  USEL UR5, URZ, 0x1, UP1 ;  /* 0x000000013f057887 */ /* 0x000fc40008800000 */
[----:B------:R-:W-:Y:S02]  /*9230*/  USEL UR60, UR4, URZ, UP1 ;  /* 0x0000003f043c7287 */ /* 0x000fe40008800000 */
[----:B------:R-:W-:Y:S02]  /*9240*/  MOV R168, UR6 ;  /* 0x0000000600a87c02 */ /* 0x000fe40008000f00 */
[----:B------:R-:W-:Y:S01]  /*9250*/  LOP3.LUT R20, R14, UR5, RZ, 0x3c, !PT ;  /* 0x000000050e147c12 */ /* 0x000fe2000f8e3cff */
[----:B------:R-:W-:Y:S07]  /*9260*/  @P2 BRA `(.L_x_46) ;  /* 0xffffffd0008c2947 */ /* 0x000fee000383ffff */
.L_x_35:
[----:B------:R-:W1:Y:S01]  /*9270*/  SHFL.BFLY PT, R3, R4, 0x1, 0x1f ;  /* 0x0c201f0004037f89 */ /* 0x000e6200000e0000 */
[----:B------:R-:W-:Y:S01]  /*9280*/  BSSY B0, `(.L_x_47) ;  /* 0x0000022000007945 */ /* 0x000fe20003800000 */
[----:B------:R-:W-:Y:S02]  /*9290*/  MOV R12, 0x3f800000 ;  /* 0x3f800000000c7802 */ /* 0x000fe40000000f00 */
[----:B------:R-:W2:Y:S01]  /*92a0*/  SHFL.BFLY PT, R0, R5, 0x1, 0x1f ;  /* 0x0c201f0005007f89 */ /* 0x000ea200000e0000 */
[----:B------:R-:W-:Y:S01]  /*92b0*/  MOV R9, 0x7f800000 ;  /* 0x7f80000000097802 */ /* 0x000fe20000000f00 */
[----:B-1----:R-:W-:Y:S01]  /*92c0*/  FADD R3, R3, R4 ;  /* 0x0000000403037221 */ /* 0x002fe20000000000 */
[----:B--2---:R-:W-:-:S04]  /*92d0*/  FADD R19, R0, R5 ;  /* 0x0000000500137221 */ /* 0x004fc80000000000 */
[----:B------:R-:W1:Y:S01]  /*92e0*/  SHFL.BFLY PT, R8, R3, 0x2, 0x1f ;  /* 0x0c401f0003087f89 */ /* 0x000e6200000e0000 */
[----:B------:R-:W-:-:S03]  /*92f0*/  MOV R0, 0x3f800000 ;  /* 0x3f80000000007802 */ /* 0x000fc60000000f00 */
[----:B------:R-:W2:Y:S01]  /*9300*/  SHFL.BFLY PT, R20, R19, 0x2, 0x1f ;  /* 0x0c401f0013147f89 */ /* 0x000ea200000e0000 */
[C---:B-1----:R-:W-:Y:S01]  /*9310*/  FSETP.NE.AND P0, PT, R3.reuse, -R8, PT ;  /* 0x800000080300720b */ /* 0x042fe20003f05000 */
[----:B------:R-:W-:Y:S01]  /*9320*/  FADD R3, R3, R8 ;  /* 0x0000000803037221 */ /* 0x000fe20000000000 */
[----:B------:R-:W-:Y:S01]  /*9330*/  MOV R8, 0x7f800000 ;  /* 0x7f80000000087802 */ /* 0x000fe20000000f00 */
[----:B--2---:R-:W-:-:S10]  /*9340*/  FADD R10, R19, R20 ;  /* 0x00000014130a7221 */ /* 0x004fd40000000000 */
[----:B------:R-:W-:Y:S05]  /*9350*/  @!P0 BRA `(.L_x_48) ;  /* 0x0000000000508947 */ /* 0x000fea0003800000 */
[----:B------:R-:W-:Y:S01]  /*9360*/  IADD3 R0, R3, 0x1800000, RZ ;  /* 0x0180000003007810 */ /* 0x000fe20007ffe0ff */
[----:B------:R-:W-:Y:S03]  /*9370*/  BSSY B1, `(.L_x_49) ;  /* 0x000000b000017945 */ /* 0x000fe60003800000 */
[----:B------:R-:W-:-:S04]  /*9380*/  LOP3.LUT R0, R0, 0x7f800000, RZ, 0xc0, !PT ;  /* 0x7f80000000007812 */ /* 0x000fc800078ec0ff */
[----:B------:R-:W-:-:S13]  /*9390*/  ISETP.GT.U32.AND P0, PT, R0, 0x1ffffff, PT ;  /* 0x01ffffff0000780c */ /* 0x000fda0003f04070 */
[----:B------:R-:W-:Y:S05]  /*93a0*/  @P0 BRA `(.L_x_50) ;  /* 0x00000000000c0947 */ /* 0x000fea0003800000 */
[----:B------:R-:W-:-:S07]  /*93b0*/  MOV R18, 0x93d0 ;  /* 0x000093d000127802 */ /* 0x000fce0000000f00 */
[----:B------:R-:W-:Y:S05]  /*93c0*/  CALL.REL.NOINC `($__internal_0_$__cuda_sm20_rcp_rn_f32_slowpath) ;  /* 0x0000004800ec7944 */ /* 0x000fea0003c00000 */
[----:B------:R-:W-:Y:S05]  /*93d0*/  BRA `(.L_x_51) ;  /* 0x0000000000107947 */ /* 0x000fea0003800000 */
.L_x_50:
[----:B------:R-:W1:Y:S02]  /*93e0*/  MUFU.RCP R0, R3 ;  /* 0x0000000300007308 */ /* 0x000e640000001000 */
[----:B-1----:R-:W-:-:S04]  /*93f0*/  FFMA R4, R3, R0, -1 ;  /* 0xbf80000003047423 */ /* 0x002fc80000000000 */
[----:B------:R-:W-:-:S04]  /*9400*/  FADD.FTZ R5, -R4, -RZ ;  /* 0x800000ff04057221 */ /* 0x000fc80000010100 */
[----:B------:R-:W-:-:S07]  /*9410*/  FFMA R0, R0, R5, R0 ;  /* 0x0000000500007223 */ /* 0x000fce0000000000 */
.L_x_51:
[----:B------:R-:W-:Y:S05]  /*9420*/  BSYNC B1 ;  /* 0x0000000000017941 */ /* 0x000fea0003800000 */
.L_x_49:
[----:B------:R-:W-:Y:S01]  /*9430*/  FSETP.GEU.AND P0, PT, |R3|, 1.175494350822287508e-38, PT ;  /* 0x008000000300780b */ /* 0x000fe20003f0e200 */
[----:B------:R-:W-:-:S12]  /*9440*/  ULDC UR4, c[0x0][0x600] ;  /* 0x0001800000047ab9 */ /* 0x000fd80000000800 */
[----:B------:R-:W-:-:S04]  /*9450*/  @!P0 FMUL R3, R3, 16777216 ;  /* 0x4b80000003038820 */ /* 0x000fc80000400000 */
[----:B------:R-:W1:Y:S02]  /*9460*/  MUFU.LG2 R4, R3 ;  /* 0x0000000300047308 */ /* 0x000e640000000c00 */
[----:B-1----:R-:W-:-:S04]  /*9470*/  @!P0 FADD R4, R4, -24 ;  /* 0xc1c0000004048421 */ /* 0x002fc80000000000 */
[----:B------:R-:W-:-:S04]  /*9480*/  FMUL R4, R4, 0.69314718246459960938 ;  /* 0x3f31721804047820 */ /* 0x000fc80000400000 */
[----:B------:R-:W-:-:S07]  /*9490*/  FFMA R9, R7, UR4, R4 ;  /* 0x0000000407097c23 */ /* 0x000fce0008000004 */
.L_x_48:
[----:B------:R-:W-:Y:S05]  /*94a0*/  BSYNC B0 ;  /* 0x0000000000007941 */ /* 0x000fea0003800000 */
.L_x_47:
[----:B------:R-:W-:Y:S01]  /*94b0*/  FSETP.NE.AND P0, PT, R19, -R20, PT ;  /* 0x800000141300720b */ /* 0x000fe20003f05000 */
[----:B------:R-:W-:Y:S01]  /*94c0*/  ULDC UR4, c[0x0][0x608] ;  /* 0x0001820000047ab9 */ /* 0x000fe20000000800 */
[----:B------:R-:W-:Y:S01]  /*94d0*/  BSSY B0, `(.L_x_52) ;  /* 0x0000051000007945 */ /* 0x000fe20003800000 */
[----:B------:R-:W-:-:S04]  /*94e0*/  FMUL R0, R0, UR4 ;  /* 0x0000000400007c20 */ /* 0x000fc80008400000 */
        /* <DEDUP_REMOVED lines=56> */
[----:B------:R-:W-:Y:S06]  /*9870*/  @!P0 BRA `(.L_x_53) ;  /* 0x0000000000588947 */ /* 0x000fec0003800000 */
[----:B------:R-:W-:Y:S01]  /*9880*/  IADD3 R0, R10, 0x1800000, RZ ;  /* 0x018000000a007810 */ /* 0x000fe20007ffe0ff */
[----:B------:R-:W-:Y:S03]  /*9890*/  BSSY B1, `(.L_x_54) ;  /* 0x000000d000017945 */ /* 0x000fe60003800000 */
[----:B------:R-:W-:-:S04]  /*98a0*/  LOP3.LUT R0, R0, 0x7f800000, RZ, 0xc0, !PT ;  /* 0x7f80000000007812 */ /* 0x000fc800078ec0ff */
[----:B------:R-:W-:-:S13]  /*98b0*/  ISETP.GT.U32.AND P0, PT, R0, 0x1ffffff, PT ;  /* 0x01ffffff0000780c */ /* 0x000fda0003f04070 */
[----:B------:R-:W-:Y:S05]  /*98c0*/  @P0 BRA `(.L_x_55) ;  /* 0x0000000000140947 */ /* 0x000fea0003800000 */
[----:B------:R-:W-:Y:S02]  /*98d0*/  MOV R3, R10 ;  /* 0x0000000a00037202 */ /* 0x000fe40000000f00 */
[----:B------:R-:W-:-:S07]  /*98e0*/  MOV R18, 0x9900 ;  /* 0x0000990000127802 */ /* 0x000fce0000000f00 */
[----:B------:R-:W-:Y:S05]  /*98f0*/  CALL.REL.NOINC `($__internal_0_$__cuda_sm20_rcp_rn_f32_slowpath) ;  /* 0x0000004400a07944 */ /* 0x000fea0003c00000 */
[----:B------:R-:W-:Y:S01]  /*9900*/  MOV R12, R0 ;  /* 0x00000000000c7202 */ /* 0x000fe20000000f00 */
[----:B------:R-:W-:Y:S06]  /*9910*/  BRA `(.L_x_56) ;  /* 0x0000000000107947 */ /* 0x000fec0003800000 */
.L_x_55:
[----:B------:R-:W1:Y:S02]  /*9920*/  MUFU.RCP R3, R10 ;  /* 0x0000000a00037308 */ /* 0x000e640000001000 */
[----:B-1----:R-:W-:-:S04]  /*9930*/  FFMA R0, R10, R3, -1 ;  /* 0xbf8000000a007423 */ /* 0x002fc80000000003 */
[----:B------:R-:W-:-:S04]  /*9940*/  FADD.FTZ R0, -R0, -RZ ;  /* 0x800000ff00007221 */ /* 0x000fc80000010100 */
[----:B------:R-:W-:-:S07]  /*9950*/  FFMA R12, R3, R0, R3 ;  /* 0x00000000030c7223 */ /* 0x000fce0000000003 */
.L_x_56:
[----:B------:R-:W-:Y:S05]  /*9960*/  BSYNC B1 ;  /* 0x0000000000017941 */ /* 0x000fea0003800000 */
.L_x_54:
[----:B------:R-:W-:Y:S01]  /*9970*/  FSETP.GEU.AND P0, PT, |R10|, 1.175494350822287508e-38, PT ;  /* 0x008000000a00780b */ /* 0x000fe20003f0e200 */
[----:B------:R-:W-:-:S12]  /*9980*/  ULDC UR4, c[0x0][0x600] ;  /* 0x0001800000047ab9 */ /* 0x000fd80000000800 */
[----:B------:R-:W-:-:S04]  /*9990*/  @!P0 FMUL R10, R10, 16777216 ;  /* 0x4b8000000a0a8820 */ /* 0x000fc80000400000 */
[----:B------:R-:W1:Y:S02]  /*99a0*/  MUFU.LG2 R0, R10 ;  /* 0x0000000a00007308 */ /* 0x000e640000000c00 */
[----:B-1----:R-:W-:-:S04]  /*99b0*/  @!P0 FADD R0, R0, -24 ;  /* 0xc1c0000000008421 */ /* 0x002fc80000000000 */
[----:B------:R-:W-:-:S04]  /*99c0*/  FMUL R3, R0, 0.69314718246459960938 ;  /* 0x3f31721800037820 */ /* 0x000fc80000400000 */
[----:B------:R-:W-:-:S07]  /*99d0*/  FFMA R8, R6, UR4, R3 ;  /* 0x0000000406087c23 */ /* 0x000fce0008000003 */
.L_x_53:
[----:B------:R-:W-:Y:S05]  /*99e0*/  BSYNC B0 ;  /* 0x0000000000007941 */ /* 0x000fea0003800000 */
.L_x_52:
[----:B------:R-:W-:Y:S01]  /*99f0*/  R2UR UR4, R2 ;  /* 0x00000000020472ca */ /* 0x000fe200000e0000 */
[----:B------:R-:W1:Y:S01]  /*9a00*/  S2R R3, SR_TID.X ;  /* 0x0000000000037919 */ /* 0x000e620000002100 */
[----:B------:R-:W-:-:S11]  /*9a10*/  R2UR UR5, R11 ;  /* 0x000000000b0572ca */ /* 0x000fd600000e0000 */
[----:B------:R-:W-:-:S03]  /*9a20*/  UISETP.NE.AND UP0, UPT, UR4, 0x1, UPT ;  /* 0x000000010400788c */ /* 0x000fc6000bf05270 */
[----:B------:R-:W-:Y:S02]  /*9a30*/  ULDC UR4, c[0x0][0x608] ;  /* 0x0001820000047ab9 */ /* 0x000fe40000000800 */
[----:B------:R-:W-:Y:S01]  /*9a40*/  FMUL R12, R12, UR4 ;  /* 0x000000040c0c7c20 */ /* 0x000fe20008400000 */
[----:B------:R-:W-:-:S03]  /*9a50*/  USEL UR4, URZ, 0x1, UP0 ;  /* 0x000000013f047887 */ /* 0x000fc60008000000 */
[-C--:B------:R-:W-:Y:S01]  /*9a60*/  FMUL R154, R154, R12.reuse ;  /* 0x0000000c9a9a7220 */ /* 0x080fe20000400000 */
[-C--:B------:R-:W-:Y:S01]  /*9a70*/  FMUL R32, R155, R12.reuse ;  /* 0x0000000c9b207220 */ /* 0x080fe20000400000 */
[-C--:B------:R-:W-:Y:S01]  /*9a80*/  FMUL R158, R158, R12.reuse ;  /* 0x0000000c9e9e7220 */ /* 0x080fe20000400000 */
[----:B------:R-:W-:Y:S01]  /*9a90*/  MOV R0, UR4 ;  /* 0x0000000400007c02 */ /* 0x000fe20008000f00 */
[-C--:B------:R-:W-:Y:S01]  /*9aa0*/  FMUL R30, R159, R12.reuse ;  /* 0x0000000c9f1e7220 */ /* 0x080fe20000400000 */
[-C--:B------:R-:W-:Y:S01]  /*9ab0*/  FMUL R162, R162, R12.reuse ;  /* 0x0000000ca2a27220 */ /* 0x080fe20000400000 */
[-C--:B------:R-:W-:Y:S01]  /*9ac0*/  FMUL R28, R163, R12.reuse ;  /* 0x0000000ca31c7220 */ /* 0x080fe20000400000 */
[----:B------:R-:W-:Y:S01]  /*9ad0*/  SHF.L.U32 R0, R0, 0x1f, RZ ;  /* 0x0000001f00007819 */ /* 0x000fe200000006ff */
[-C--:B------:R-:W-:Y:S01]  /*9ae0*/  FMUL R166, R166, R12.reuse ;  /* 0x0000000ca6a67220 */ /* 0x080fe20000400000 */
[-C--:B------:R-:W-:Y:S01]  /*9af0*/  FMUL R26, R167, R12.reuse ;  /* 0x0000000ca71a7220 */ /* 0x080fe20000400000 */
[-C--:B------:R-:W-:Y:S01]  /*9b00*/  FMUL R138, R138, R12.reuse ;  /* 0x0000000c8a8a7220 */ /* 0x080fe20000400000 */
[----:B------:R-:W2:Y:S01]  /*9b10*/  SYNCS.PHASECHK.TRANS64.TRYWAIT P0, [UR5+0x8], R0 ;  /* 0x00000800ff0075a7 */ /* 0x000ea20008000145 */
        /* <DEDUP_REMOVED lines=23> */
[----:B-1----:R-:W-:Y:S01]  /*9c90*/  LOP3.LUT P1, RZ, R3, 0x3, RZ, 0xc0, !PT ;  /* 0x0000000303ff7812 */ /* 0x002fe2000782c0ff */
        /* <DEDUP_REMOVED lines=8> */
[----:B------:R-:W-:Y:S01]  /*9d20*/  LOP3.LUT R25, R3, 0x7f, RZ, 0xc0, !PT ;  /* 0x0000007f03197812 */ /* 0x000fe200078ec0ff */
[----:B--2---:R-:W-:Y:S06]  /*9d30*/  @!P0 BRA `(.L_x_57) ;  /* 0x0000003c00fc8947 */ /* 0x004fec0003800000 */
.L_x_117:
[----:B------:R-:W-:Y:S01]  /*9d40*/  ULDC.64 UR10, c[0x0][0x208] ;  /* 0x00008200000a7ab9 */ /* 0x000fe20000000a00 */
[----:B------:R-:W-:Y:S01]  /*9d50*/  BSSY B0, `(.L_x_58) ;  /* 0x000001a000007945 */ /* 0x000fe20003800000 */
[----:B------:R-:W-:-:S03]  /*9d60*/  SHF.R.U32.HI R27, RZ, 0x5, R25 ;  /* 0x00000005ff1b7819 */ /* 0x000fc60000011619 */
[----:B------:R-:W-:Y:S05]  /*9d70*/  @P1 BRA `(.L_x_59) ;  /* 0x00000000005c1947 */ /* 0x000fea0003800000 */
[----:B------:R-:W2:Y:S01]  /*9d80*/  S2UR UR4, SR_CTAID.Y ;  /* 0x00000000000479c3 */ /* 0x000ea20000002600 */
[----:B------:R-:W-:Y:S02]  /*9d90*/  R2UR UR6, R17 ;  /* 0x00000000110672ca */ /* 0x000fe400000e0000 */
[----:B-1----:R-:W-:Y:S02]  /*9da0*/  SHF.R.U32.HI R0, RZ, 0x2, R3 ;  /* 0x00000002ff007819 */ /* 0x002fe40000011603 */
[----:B------:R-:W-:Y:S02]  /*9db0*/  SHF.L.U32 R3, R27, 0x4, RZ ;  /* 0x000000041b037819 */ /* 0x000fe400000006ff */
[----:B------:R-:W-:Y:S01]  /*9dc0*/  LOP3.LUT R0, R0, 0x7, RZ, 0xc0, !PT ;  /* 0x0000000700007812 */ /* 0x000fe200078ec0ff */
[----:B------:R-:W1:Y:S03]  /*9dd0*/  S2UR UR5, SR_CTAID.Z ;  /* 0x00000000000579c3 */ /* 0x000e660000002700 */
[----:B------:R-:W-:-:S03]  /*9de0*/  LOP3.LUT R0, R3, 0xfffffff0, R0, 0xe2, !PT ;  /* 0xfffffff003007812 */ /* 0x000fc600078ee200 */
[----:B------:R-:W-:-:S03]  /*9df0*/  USHF.L.U32 UR8, UR6, 0x6, URZ ;  /* 0x0000000606087899 */ /* 0x000fc6000800063f */
[----:B------:R-:W-:-:S03]  /*9e00*/  ULDC.64 UR6, c[0x0][0x688] ;  /* 0x0001a20000067ab9 */ /* 0x000fc60000000a00 */
[----:B------:R-:W-:Y:S01]  /*9e10*/  IADD3 R4, R0, UR8, RZ ;  /* 0x0000000800047c10 */ /* 0x000fe2000fffe0ff */
[----:B--2---:R-:W-:-:S03]  /*9e20*/  UIMAD UR4, UR4, UR6, UR8 ;  /* 0x00000006040472a4 */ /* 0x004fc6000f8e0208 */
[----:B------:R-:W-:Y:S01]  /*9e30*/  IADD3 R3, R4, 0x8, RZ ;  /* 0x0000000804037810 */ /* 0x000fe20007ffe0ff */
[----:B-1----:R-:W-:-:S03]  /*9e40*/  UIMAD UR4, UR5, UR7, UR4 ;  /* 0x00000007050472a4 */ /* 0x002fc6000f8e0204 */
[----:B------:R-:W-:Y:S02]  /*9e50*/  ULDC UR5, c[0x0][0x288] ;  /* 0x0000a20000057ab9 */ /* 0x000fe40000000800 */
[----:B------:R-:W-:Y:S02]  /*9e60*/  ISETP.GE.U32.AND P0, PT, R4, UR5, PT ;  /* 0x0000000504007c0c */ /* 0x000fe4000bf06070 */
[----:B------:R-:W-:Y:S02]  /*9e70*/  IADD3 R0, P2, R0, UR4, RZ ;  /* 0x0000000400007c10 */ /* 0x000fe4000ff5e0ff */
[----:B------:R-:W-:Y:S01]  /*9e80*/  ISETP.GE.U32.AND P1, PT, R3, UR5, PT ;  /* 0x0000000503007c0c */ /* 0x000fe2000bf26070 */
[----:B------:R-:W-:Y:S01]  /*9e90*/  ULDC.64 UR4, c[0x0][0x680] ;  /* 0x0001a00000047ab9 */ /* 0x000fe20000000a00 */
[----:B------:R-:W-:Y:S02]  /*9ea0*/  IADD3.X R3, RZ, RZ, RZ, P2, !PT ;  /* 0x000000ffff037210 */ /* 0x000fe400017fe4ff */
[----:B------:R-:W-:-:S04]  /*9eb0*/  LEA R4, P2, R0, UR4, 0x2 ;  /* 0x0000000400047c11 */ /* 0x000fc8000f8410ff */
[----:B------:R-:W-:-:S05]  /*9ec0*/  LEA.HI.X R5, R0, UR5, R3, 0x2, P2 ;  /* 0x0000000500057c11 */ /* 0x000fca00090f1403 */
[----:B------:R2:W-:Y:S04]  /*9ed0*/  @!P0 STG.E desc[UR10][R4.64], R9 ;  /* 0x0000000904008986 */ /* 0x0005e8000c10190a */
[----:B------:R2:W-:Y:S02]  /*9ee0*/  @!P1 STG.E desc[UR10][R4.64+0x20], R8 ;  /* 0x0000200804009986 */ /* 0x0005e4000c10190a */
.L_x_59:
[----:B------:R-:W-:Y:S05]  /*9ef0*/  BSYNC B0 ;  /* 0x0000000000007941 */ /* 0x000fea0003800000 */
.L_x_58:
[----:B------:R-:W-:Y:S01]  /*9f00*/  ULDC.64 UR4, c[0x0][0x730] ;  /* 0x0001cc0000047ab9 */ /* 0x000fe20000000a00 */
[-C--:B------:R-:W-:Y:S01]  /*9f10*/  FMUL R74, R74, R12.reuse ;  /* 0x0000000c4a4a7220 */ /* 0x080fe20000400000 */
[----:B------:R-:W-:Y:S01]  /*9f20*/  ISETP.NE.U32.AND P0, PT, RZ, UR4, PT ;  /* 0x00000004ff007c0c */ /* 0x000fe2000bf05070 */
[-C--:B------:R-:W-:Y:S01]  /*9f30*/  FMUL R75, R75, R12.reuse ;  /* 0x0000000c4b4b7220 */ /* 0x080fe20000400000 */
[-C--:B------:R-:W-:Y:S01]  /*9f40*/  FMUL R78, R78, R12.reuse ;  /* 0x0000000c4e4e7220 */ /* 0x080fe20000400000 */
[-C--:B------:R-:W-:Y:S01]  /*9f50*/  FMUL R79, R79, R12.reuse ;  /* 0x0000000c4f4f7220 */ /* 0x080fe20000400000 */
[----:B------:R-:W-:Y:S01]  /*9f60*/  ISETP.NE.AND.EX P0, PT, RZ, UR5, PT, P0 ;  /* 0x00000005ff007c0c */ /* 0x000fe2000bf05300 */
        /* <DEDUP_REMOVED lines=12> */
[----:B------:R-:W-:Y:S06]  /*a030*/  @P0 BRA `(.L_x_60) ;  /* 0x0000000000200947 */ /* 0x000fec0003800000 */
[----:B------:R-:W-:Y:S02]  /*a040*/  ULDC.64 UR4, c[0x0][0x728] ;  /* 0x0001ca0000047ab9 */ /* 0x000fe40000000a00 */
[----:B------:R-:W-:-:S04]  /*a050*/  ISETP.NE.U32.AND P0, PT, RZ, UR4, PT ;  /* 0x00000004ff007c0c */ /* 0x000fc8000bf05070 */
[----:B------:R-:W-:-:S13]  /*a060*/  ISETP.NE.AND.EX P0, PT, RZ, UR5, PT, P0 ;  /* 0x00000005ff007c0c */ /* 0x000fda000bf05300 */
[----:B------:R-:W-:Y:S05]  /*a070*/  @!P0 BRA `(.L_x_61) ;  /* 0x00000000000c8947 */ /* 0x000fea0003800000 */
[----:B-12---:R-:W1:Y:S02]  /*a080*/  LDC.64 R4, c[0x0][0x728] ;  /* 0x0001ca00ff047b82 */ /* 0x006e640000000a00 */
[----:B-1----:R4:W5:Y:S01]  /*a090*/  LDG.E R23, desc[UR10][R4.64] ;  /* 0x0000000a04177981 */ /* 0x002962000c1e1900 */
[----:B------:R-:W-:Y:S05]  /*a0a0*/  BRA `(.L_x_60) ;  /* 0x0000000000047947 */ /* 0x000fea0003800000 */
.L_x_61:
[----:B------:R-:W3:Y:S02]  /*a0b0*/  LDC R23, c[0x0][0x720] ;  /* 0x0001c800ff177b82 */ /* 0x000ee40000000800 */
.L_x_60:
[----:B-1----:R-:W-:-:S04]  /*a0c0*/  MOV R0, RZ ;  /* 0x000000ff00007202 */ /* 0x002fc80000000f00 */
[----:B------:R-:W-:-:S13]  /*a0d0*/  LOP3.LUT P0, RZ, R0, 0x1bf, RZ, 0xc0, !PT ;  /* 0x000001bf00ff7812 */ /* 0x000fda000780c0ff */
[----:B------:R-:W-:Y:S05]  /*a0e0*/  @!P0 BRA `(.L_x_62) ;  /* 0x0000000000408947 */ /* 0x000fea0003800000 */
[----:B------:R-:W-:Y:S01]  /*a0f0*/  MOV R14, 0x0 ;  /* 0x00000000000e7802 */ /* 0x000fe20000000f00 */
[----:B------:R-:W-:Y:S01]  /*a100*/  ULDC.64 UR4, c[0x4][0x70] ;  /* 0x01001c0000047ab9 */ /* 0x000fe20000000a00 */
[----:B------:R-:W-:Y:S01]  /*a110*/  ULDC.64 UR6, c[0x4][0x8] ;  /* 0x0100020000067ab9 */ /* 0x000fe20000000a00 */
[----:B--2-4-:R-:W-:Y:S02]  /*a120*/  MOV R4, UR4 ;  /* 0x0000000400047c02 */ /* 0x014fe40008000f00 */
[----:B------:R-:W-:Y:S01]  /*a130*/  MOV R5, UR5 ;  /* 0x0000000500057c02 */ /* 0x000fe20008000f00 */
[----:B------:R-:W1:Y:S01]  /*a140*/  LDC.64 R14, c[0x4][R14] ;  /* 0x010000000e0e7b82 */ /* 0x000e620000000a00 */
[----:B------:R-:W-:Y:S01]  /*a150*/  ULDC.64 UR4, c[0x4][0x78] ;  /* 0x01001e0000047ab9 */ /* 0x000fe20000000a00 */
[----:B------:R-:W-:Y:S02]  /*a160*/  MOV R10, UR6 ;  /* 0x00000006000a7c02 */ /* 0x000fe40008000f00 */
[----:B------:R-:W-:-:S02]  /*a170*/  MOV R6, UR4 ;  /* 0x0000000400067c02 */ /* 0x000fc40008000f00 */
[----:B------:R-:W-:Y:S02]  /*a180*/  MOV R7, UR5 ;  /* 0x0000000500077c02 */ /* 0x000fe40008000f00 */
[----:B------:R-:W-:Y:S02]  /*a190*/  MOV R11, UR7 ;  /* 0x00000007000b7c02 */ /* 0x000fe40008000f00 */
[----:B------:R-:W-:Y:S02]  /*a1a0*/  MOV R8, 0x70 ;  /* 0x0000007000087802 */ /* 0x000fe40000000f00 */
[----:B------:R-:W-:Y:S02]  /*a1b0*/  MOV R12, 0x1 ;  /* 0x00000001000c7802 */ /* 0x000fe40000000f00 */
[----:B------:R-:W-:-:S07]  /*a1c0*/  MOV R13, RZ ;  /* 0x000000ff000d7202 */ /* 0x000fce0000000f00 */
[----:B------:R-:W-:-:S07]  /*a1d0*/  LEPC R20, `(.L_x_62) ;  /* 0x000000001014794e */ /* 0x000fce0000000000 */
[----:B-1-3-5:R-:W-:Y:S05]  /*a1e0*/  CALL.ABS.NOINC R14 ;  /* 0x000000000e007343 */ /* 0x02afea0003c00000 */
.L_x_62:
[----:B------:R-:W-:Y:S02]  /*a1f0*/  R2UR UR5, R16 ;  /* 0x00000000100572ca */ /* 0x000fe400000e0000 */
[----:B------:R-:W-:-:S11]  /*a200*/  R2UR UR4, R2 ;  /* 0x00000000020472ca */ /* 0x000fd600000e0000 */
[----:B------:R-:W-:Y:S02]  /*a210*/  MOV R18, UR5 ;  /* 0x0000000500127c02 */ /* 0x000fe40008000f00 */
[----:B------:R-:W-:-:S05]  /*a220*/  MOV R3, UR4 ;  /* 0x0000000400037c02 */ /* 0x000fca0008000f00 */
[----:B------:R-:W-:-:S05]  /*a230*/  IMAD R18, R3, 0x2200, R18 ;  /* 0x0000220003127824 */ /* 0x000fca00078e0212 */
[----:B------:R-:W-:-:S04]  /*a240*/  IADD3 R19, R18, -0x2200, RZ ;  /* 0xffffde0012137810 */ /* 0x000fc80007ffe0ff */
        /* <DEDUP_REMOVED lines=18> */
.L_x_63:
[----:B--2-4-:R-:W1:Y:S01]  /*a370*/  S2R R5, SR_TID.X ;  /* 0x0000000000057919 */ /* 0x014e620000002100 */
[----:B------:R-:W-:Y:S01]  /*a380*/  ULDC.64 UR4, c[0x0][0x730] ;  /* 0x0001cc0000047ab9 */ /* 0x000fe20000000a00 */
[----:B------:R-:W-:Y:S02]  /*a390*/  IADD3 R25, R25, 0x1f, RZ ;  /* 0x0000001f19197810 */ /* 0x000fe40007ffe0ff */
[----:B------:R-:W-:Y:S02]  /*a3a0*/  ISETP.NE.U32.AND P0, PT, RZ, UR4, PT ;  /* 0x00000004ff007c0c */ /* 0x000fe4000bf05070 */
[----:B------:R-:W-:Y:S02]  /*a3b0*/  ISETP.GT.U32.AND P1, PT, R25, 0x3e, PT ;  /* 0x0000003e1900780c */ /* 0x000fe40003f24070 */
[----:B------:R-:W-:-:S13]  /*a3c0*/  ISETP.NE.AND.EX P0, PT, RZ, UR5, PT, P0 ;  /* 0x00000005ff007c0c */ /* 0x000fda000bf05300 */
[----:B---3-5:R-:W2:Y:S01]  /*a3d0*/  @P0 LDC R23, c[0x0][0x720] ;  /* 0x0001c800ff170b82 */ /* 0x028ea20000000800 */
[----:B-1----:R-:W-:Y:S02]  /*a3e0*/  SHF.L.U32 R0, R5, 0x5, RZ ;  /* 0x0000000505007819 */ /* 0x002fe400000006ff */
[----:B------:R-:W-:Y:S02]  /*a3f0*/  SHF.R.U32.HI R4, RZ, 0x1, R5 ;  /* 0x00000001ff047819 */ /* 0x000fe40000011605 */
[C---:B------:R-:W-:Y:S02]  /*a400*/  LOP3.LUT R3, R0.reuse, 0xc0, RZ, 0xc0, !PT ;  /* 0x000000c000037812 */ /* 0x040fe400078ec0ff */
[----:B------:R-:W-:Y:S02]  /*a410*/  LOP3.LUT R6, R0, 0x20, RZ, 0xc0, !PT ;  /* 0x0000002000067812 */ /* 0x000fe400078ec0ff */
[----:B------:R-:W-:Y:S02]  /*a420*/  LOP3.LUT R3, R3, 0x8, R4, 0xf8, !PT ;  /* 0x0000000803037812 */ /* 0x000fe400078ef804 */
[----:B------:R-:W-:-:S02]  /*a430*/  SHF.L.U32 R4, R5, 0x2, RZ ;  /* 0x0000000205047819 */ /* 0x000fc400000006ff */
[----:B------:R-:W-:Y:S01]  /*a440*/  LEA R6, R27, R6, 0x9 ;  /* 0x000000061b067211 */ /* 0x000fe200078e48ff */
[-C--:B--2---:R-:W-:Y:S01]  /*a450*/  FMUL R11, R166, R23.reuse ;  /* 0x00000017a60b7220 */ /* 0x084fe20000400000 */
[----:B------:R-:W-:Y:S01]  /*a460*/  LOP3.LUT R3, R3, 0x18, R4, 0x78, !PT ;  /* 0x0000001803037812 */ /* 0x000fe200078e7804 */
[-C--:B------:R-:W-:Y:S01]  /*a470*/  FMUL R26, R26, R23.reuse ;  /* 0x000000171a1a7220 */ /* 0x080fe20000400000 */
[----:B------:R-:W-:Y:S01]  /*a480*/  LOP3.LUT R0, R0, 0x100, RZ, 0xc0, !PT ;  /* 0x0000010000007812 */ /* 0x000fe200078ec0ff */
[-C--:B------:R-:W-:Y:S01]  /*a490*/  FMUL R4, R152, R23.reuse ;  /* 0x0000001798047220 */ /* 0x080fe20000400000 */
[----:B------:R-:W-:Y:S01]  /*a4a0*/  LOP3.LUT P0, RZ, R5, 0x4, RZ, 0xc0, !PT ;  /* 0x0000000405ff7812 */ /* 0x000fe2000780c0ff */
[-C--:B------:R-:W-:Y:S01]  /*a4b0*/  FMUL R153, R153, R23.reuse ;  /* 0x0000001799997220 */ /* 0x080fe20000400000 */
[----:B------:R-:W-:Y:S01]  /*a4c0*/  IADD3 R0, R3, R6, R0 ;  /* 0x0000000603007210 */ /* 0x000fe20007ffe000 */
        /* <DEDUP_REMOVED lines=13> */
[----:B------:R-:W-:Y:S01]  /*a5a0*/  MOV R3, 0x10 ;  /* 0x0000001000037802 */ /* 0x000fe20000000f00 */
[----:B------:R-:W-:Y:S01]  /*a5b0*/  FMUL R12, R137, R23 ;  /* 0x00000017890c7220 */ /* 0x000fe20000400000 */
[----:B------:R-:W-:Y:S01]  /*a5c0*/  LEA R24, R0, R19, 0x1 ;  /* 0x0000001300187211 */ /* 0x000fe200078e08ff */
        /* <DEDUP_REMOVED lines=102> */
[----:B------:R-:W-:Y:S02]  /*ac30*/  SEL R3, R3, 0xfffffff0, !P0 ;  /* 0xfffffff003037807 */ /* 0x000fe40004000000 */
[----:B------:R-:W-:Y:S01]  /*ac40*/  IADD3 R26, R24, 0x1000, RZ ;  /* 0x00001000181a7810 */ /* 0x000fe20007ffe0ff */
[----:B------:R-:W-:Y:S06]  /*ac50*/  @P1 BRA `(.L_x_64) ;  /* 0x0000000000041947 */ /* 0x000fec0003800000 */
[----:B------:R-:W-:-:S04]  /*ac60*/  DEPBAR.LE SB0, 0x1 ;  /* 0x000080400000791a */ /* 0x000fc80000000000 */
.L_x_64:
[----:B------:R-:W-:Y:S05]  /*ac70*/  WARPSYNC.ALL ;  /* 0x0000000000007948 */ /* 0x000fea0003800000 */
[----:B------:R-:W-:Y:S01]  /*ac80*/  BAR.SYNC.DEFER_BLOCKING 0x1, 0x80 ;  /* 0x0042000000007b1d */ /* 0x000fe20000010000 */
[----:B------:R-:W-:Y:S02]  /*ac90*/  LEA R0, R0, R18, 0x1 ;  /* 0x0000001200007211 */ /* 0x000fe400078e08ff */
[C---:B------:R-:W-:Y:S02]  /*aca0*/  LEA R26, R3.reuse, R26, 0x1 ;  /* 0x0000001a031a7211 */ /* 0x040fe400078e08ff */
[----:B------:R-:W-:Y:S01]  /*acb0*/  LEA R3, R3, R24, 0x1 ;  /* 0x0000001803037211 */ /* 0x000fe200078e08ff */
[----:B------:R-:W-:Y:S01]  /*acc0*/  BSSY B0, `(.L_x_65) ;  /* 0x0000020000007945 */ /* 0x000fe20003800000 */
        /* <DEDUP_REMOVED lines=8> */
[----:B------:R1:W-:Y:S04]  /*ad50*/  STSM.16.M88.4 [R0+-0x2200], R4 ;  /* 0xffde000400007844 */ /* 0x0003e80000000200 */
[----:B------:R1:W-:Y:S01]  /*ad60*/  STSM.16.M88.4 [R3], R8 ;  /* 0x0000000803007844 */ /* 0x0003e20000000200 */
[----:B------:R-:W-:Y:S01]  /*ad70*/  @!PT LDS RZ, [RZ] ;  /* 0x00000000fffff984 */ /* 0x000fe20000000800 */
[----:B------:R-:W-:Y:S01]  /*ad80*/  @!PT LDS RZ, [RZ] ;  /* 0x00000000fffff984 */ /* 0x000fe20000000800 */
[----:B------:R-:W-:Y:S01]  /*ad90*/  @!PT LDS RZ, [RZ] ;  /* 0x00000000fffff984 */ /* 0x000fe20000000800 */
[----:B------:R-:W-:Y:S01]  /*ada0*/  @!PT LDS RZ, [RZ] ;  /* 0x00000000fffff984 */ /* 0x000fe20000000800 */
[----:B------:R2:W-:Y:S06]  /*adb0*/  MEMBAR.ALL.CTA ;  /* 0x0000000000007992 */ /* 0x0005ec0000008000 */
[----:B--2---:R-:W2:Y:S02]  /*adc0*/  FENCE.VIEW.ASYNC.S ;  /* 0x00000000000073c6 */ /* 0x004ea40000000000 */
[----:B--2---:R-:W-:Y:S06]  /*add0*/  BAR.SYNC.DEFER_BLOCKING 0x1, 0x80 ;  /* 0x0042000000007b1d */ /* 0x004fec0000010000 */
[----:B------:R-:W-:Y:S05]  /*ade0*/  @P1 BRA `(.L_x_66) ;  /* 0x0000000000341947 */ /* 0x000fea0003800000 */
[----:B------:R-:W-:Y:S01]  /*adf0*/  S2UR UR12, SR_CTAID.Z ;  /* 0x00000000000c79c3 */ /* 0x000fe20000002700 */
[----:B------:R-:W-:Y:S01]  /*ae00*/  R2UR UR6, R17 ;  /* 0x00000000110672ca */ /* 0x000fe200000e0000 */
[----:B------:R-:W-:Y:S01]  /*ae10*/  ULDC.64 UR4, c[0x0][0x198] ;  /* 0x0000660000047ab9 */ /* 0x000fe20000000a00 */
[----:B------:R-:W-:Y:S01]  /*ae20*/  R2UR UR8, R18 ;  /* 0x00000000120872ca */ /* 0x000fe200000e0000 */
[----:B------:R-:W-:Y:S01]  /*ae30*/  UIADD3 UR4, UP0, UR4, 0x670, URZ ;  /* 0x0000067004047890 */ /* 0x000fe2000ff1e03f */
[----:B------:R-:W-:-:S03]  /*ae40*/  UMOV UR9, URZ ;  /* 0x0000003f00097c82 */ /* 0x000fc60008000000 */
[----:B------:R-:W2:Y:S01]  /*ae50*/  S2UR UR11, SR_CTAID.Y ;  /* 0x00000000000b79c3 */ /* 0x000ea20000002600 */
[----:B------:R-:W-:-:S05]  /*ae60*/  UIADD3.X UR5, URZ, UR5, URZ, UP0, !UPT ;  /* 0x000000053f057290 */ /* 0x000fca00087fe43f */
[----:B------:R-:W-:Y:S02]  /*ae70*/  USHF.L.U32 UR10, UR6, 0x6, URZ ;  /* 0x00000006060a7899 */ /* 0x000fe4000800063f */
[----:B------:R-:W-:-:S09]  /*ae80*/  UIADD3 UR8, UR8, -0x2200, URZ ;  /* 0xffffde0008087890 */ /* 0x000fd2000fffe03f */
[----:B--2---:R2:W-:Y:S01]  /*ae90*/  UTMASTG.4D [UR8], [UR4] ;  /* 0x00000008040073b5 */ /* 0x0045e20008018000 */
[----:B------:R0:W-:Y:S01]  /*aea0*/  UTMACMDFLUSH ;  /* 0x00000000000079b7 */ /* 0x0001e20000000000 */
[----:B--2---:R-:W-:-:S04]  /*aeb0*/  DEPBAR.LE SB0, 0x1 ;  /* 0x000080400000791a */ /* 0x004fc80000000000 */
.L_x_66:
[----:B------:R-:W-:Y:S05]  /*aec0*/  BSYNC B0 ;  /* 0x0000000000007941 */ /* 0x000fea0003800000 */
.L_x_65:
[----:B------:R-:W-:Y:S01]  /*aed0*/  BAR.SYNC.DEFER_BLOCKING 0x1, 0x80 ;  /* 0x0042000000007b1d */ /* 0x000fe20000010000 */
[----:B-1----:R-:W-:Y:S02]  /*aee0*/  F2FP.BF16.F32.PACK_AB R4, R121, R120 ;  /* 0x000000787904723e */ /* 0x002fe400000010ff */
[----:B------:R-:W-:Y:S02]  /*aef0*/  F2FP.BF16.F32.PACK_AB R5, R123, R122 ;  /* 0x0000007a7b05723e */ /* 0x000fe400000010ff */
[----:B------:R-:W-:Y:S01]  /*af00*/  F2FP.BF16.F32.PACK_AB R6, R125, R124 ;  /* 0x0000007c7d06723e */ /* 0x000fe200000010ff */
[----:B------:R-:W-:Y:S01]  /*af10*/  BSSY B0, `(.L_x_67) ;  /* 0x000001d000007945 */ /* 0x000fe20003800000 */
[----:B------:R-:W-:Y:S02]  /*af20*/  F2FP.BF16.F32.PACK_AB R7, R127, R126 ;  /* 0x0000007e7f07723e */ /* 0x000fe400000010ff */
[----:B------:R-:W-:Y:S02]  /*af30*/  F2FP.BF16.F32.PACK_AB R8, R129, R128 ;  /* 0x000000808108723e */ /* 0x000fe400000010ff */
[----:B------:R-:W-:-:S02]  /*af40*/  F2FP.BF16.F32.PACK_AB R9, R131, R130 ;  /* 0x000000828309723e */ /* 0x000fc400000010ff */
[----:B------:R-:W-:Y:S02]  /*af50*/  F2FP.BF16.F32.PACK_AB R10, R133, R132 ;  /* 0x00000084850a723e */ /* 0x000fe400000010ff */
[----:B------:R-:W-:Y:S01]  /*af60*/  F2FP.BF16.F32.PACK_AB R11, R135, R134 ;  /* 0x00000086870b723e */ /* 0x000fe200000010ff */
[----:B------:R1:W-:Y:S04]  /*af70*/  STSM.16.M88.4 [R24+0x1000], R12 ;  /* 0x0010000c18007844 */ /* 0x0003e80000000200 */
[----:B------:R1:W-:Y:S01]  /*af80*/  STSM.16.M88.4 [R3+0x1000], R20 ;  /* 0x0010001403007844 */ /* 0x0003e20000000200 */
        /* <DEDUP_REMOVED lines=13> */
[----:B------:R-:W-:-:S03]  /*b060*/  UMOV UR9, 0x20 ;  /* 0x0000002000097882 */ /* 0x000fc60000000000 */
[----:B------:R-:W2:Y:S01]  /*b070*/  S2UR UR11, SR_CTAID.Y ;  /* 0x00000000000b79c3 */ /* 0x000ea20000002600 */
[----:B------:R-:W-:-:S05]  /*b080*/  UIADD3.X UR5, URZ, UR5, URZ, UP0, !UPT ;  /* 0x000000053f057290 */ /* 0x000fca00087fe43f */
[----:B------:R-:W-:Y:S02]  /*b090*/  USHF.L.U32 UR10, UR6, 0x6, URZ ;  /* 0x00000006060a7899 */ /* 0x000fe4000800063f */
[----:B------:R-:W-:-:S09]  /*b0a0*/  UIADD3 UR8, UR8, -0x1200, URZ ;  /* 0xffffee0008087890 */ /* 0x000fd2000fffe03f */
[----:B--2---:R2:W-:Y:S01]  /*b0b0*/  UTMASTG.4D [UR8], [UR4] ;  /* 0x00000008040073b5 */ /* 0x0045e20008018000 */
[----:B------:R0:W-:Y:S01]  /*b0c0*/  UTMACMDFLUSH ;  /* 0x00000000000079b7 */ /* 0x0001e20000000000 */
[----:B--2---:R-:W-:-:S04]  /*b0d0*/  DEPBAR.LE SB0, 0x1 ;  /* 0x000080400000791a */ /* 0x004fc80000000000 */
.L_x_68:
[----:B------:R-:W-:Y:S05]  /*b0e0*/  BSYNC B0 ;  /* 0x0000000000007941 */ /* 0x000fea0003800000 */
.L_x_67:
        /* <DEDUP_REMOVED lines=10> */
[----:B------:R1:W-:Y:S04]  /*b190*/  STSM.16.M88.4 [R24], R4 ;  /* 0x0000000418007844 */ /* 0x0003e80000000200 */
        /* <DEDUP_REMOVED lines=22> */
.L_x_70:
[----:B------:R-:W-:Y:S05]  /*b300*/  BSYNC B0 ;  /* 0x0000000000007941 */ /* 0x000fea0003800000 */
.L_x_69:
[----:B------:R-:W-:Y:S01]  /*b310*/  BAR.SYNC.DEFER_BLOCKING 0x1, 0x80 ;  /* 0x0042000000007b1d */ /* 0x000fe20000010000 */
[----:B------:R-:W-:Y:S02]  /*b320*/  F2FP.BF16.F32.PACK_AB R88, R89, R88 ;  /* 0x000000585958723e */ /* 0x000fe400000010ff */
        /* <DEDUP_REMOVED lines=9> */
[----:B------:R2:W-:Y:S01]  /*b3c0*/  STSM.16.M88.4 [R26], R20 ;  /* 0x000000141a007844 */ /* 0x0005e20000000200 */
[----:B------:R-:W-:Y:S01]  /*b3d0*/  @!PT LDS RZ, [RZ] ;  /* 0x00000000fffff984 */ /* 0x000fe20000000800 */
[----:B------:R-:W-:Y:S01]  /*b3e0*/  @!PT LDS RZ, [RZ] ;  /* 0x00000000fffff984 */ /* 0x000fe20000000800 */
[----:B------:R-:W-:Y:S01]  /*b3f0*/  @!PT LDS RZ, [RZ] ;  /* 0x00000000fffff984 */ /* 0x000fe20000000800 */
[----:B------:R-:W-:Y:S01]  /*b400*/  @!PT LDS RZ, [RZ] ;  /* 0x00000000fffff984 */ /* 0x000fe20000000800 */
[----:B------:R3:W-:Y:S06]  /*b410*/  MEMBAR.ALL.CTA ;  /* 0x0000000000007992 */ /* 0x0007ec0000008000 */
[----:B---3--:R-:W3:Y:S02]  /*b420*/  FENCE.VIEW.ASYNC.S ;  /* 0x00000000000073c6 */ /* 0x008ee40000000000 */
[----:B---3--:R-:W-:Y:S06]  /*b430*/  BAR.SYNC.DEFER_BLOCKING 0x1, 0x80 ;  /* 0x0042000000007b1d */ /* 0x008fec0000010000 */
[----:B------:R-:W-:Y:S05]  /*b440*/  @P1 BRA `(.L_x_72) ;  /* 0x0000000000341947 */ /* 0x000fea0003800000 */
[----:B------:R-:W-:Y:S01]  /*b450*/  S2UR UR12, SR_CTAID.Z ;  /* 0x00000000000c79c3 */ /* 0x000fe20000002700 */
[----:B------:R-:W-:Y:S01]  /*b460*/  R2UR UR6, R17 ;  /* 0x00000000110672ca */ /* 0x000fe200000e0000 */
[----:B------:R-:W-:Y:S01]  /*b470*/  ULDC.64 UR4, c[0x0][0x198] ;  /* 0x0000660000047ab9 */ /* 0x000fe20000000a00 */
[----:B------:R-:W-:Y:S01]  /*b480*/  R2UR UR8, R18 ;  /* 0x00000000120872ca */ /* 0x000fe200000e0000 */
[----:B------:R-:W-:Y:S01]  /*b490*/  UIADD3 UR4, UP0, UR4, 0x670, URZ ;  /* 0x0000067004047890 */ /* 0x000fe2000ff1e03f */
[----:B------:R-:W-:-:S03]  /*b4a0*/  UMOV UR9, 0x60 ;  /* 0x0000006000097882 */ /* 0x000fc60000000000 */
[----:B------:R-:W3:Y:S01]  /*b4b0*/  S2UR UR11, SR_CTAID.Y ;  /* 0x00000000000b79c3 */ /* 0x000ee20000002600 */
[----:B------:R-:W-:-:S05]  /*b4c0*/  UIADD3.X UR5, URZ, UR5, URZ, UP0, !UPT ;  /* 0x000000053f057290 */ /* 0x000fca00087fe43f */
[----:B------:R-:W-:Y:S02]  /*b4d0*/  USHF.L.U32 UR10, UR6, 0x6, URZ ;  /* 0x00000006060a7899 */ /* 0x000fe4000800063f */
[----:B------:R-:W-:-:S09]  /*b4e0*/  UIADD3 UR8, UR8, -0x1200, URZ ;  /* 0xffffee0008087890 */ /* 0x000fd2000fffe03f */
[----:B---3--:R3:W-:Y:S01]  /*b4f0*/  UTMASTG.4D [UR8], [UR4] ;  /* 0x00000008040073b5 */ /* 0x0087e20008018000 */
[----:B------:R0:W-:Y:S01]  /*b500*/  UTMACMDFLUSH ;  /* 0x00000000000079b7 */ /* 0x0001e20000000000 */
[----:B---3--:R-:W-:-:S04]  /*b510*/  DEPBAR.LE SB0, 0x1 ;  /* 0x000080400000791a */ /* 0x008fc80000000000 */
.L_x_72:
[----:B------:R-:W-:Y:S05]  /*b520*/  BSYNC B0 ;  /* 0x0000000000007941 */ /* 0x000fea0003800000 */
.L_x_71:
        /* <DEDUP_REMOVED lines=17> */
[----:B----4-:R-:W4:Y:S02]  /*b640*/  FENCE.VIEW.ASYNC.S ;  /* 0x00000000000073c6 */ /* 0x010f240000000000 */
[----:B----4-:R-:W-:Y:S06]  /*b650*/  BAR.SYNC.DEFER_BLOCKING 0x1, 0x80 ;  /* 0x0042000000007b1d */ /* 0x010fec0000010000 */
[----:B------:R-:W-:Y:S05]  /*b660*/  @P1 BRA `(.L_x_74) ;  /* 0x0000000000341947 */ /* 0x000fea0003800000 */
[----:B------:R-:W-:Y:S01]  /*b670*/  S2UR UR12, SR_CTAID.Z ;  /* 0x00000000000c79c3 */ /* 0x000fe20000002700 */
[----:B------:R-:W-:Y:S01]  /*b680*/  R2UR UR6, R17 ;  /* 0x00000000110672ca */ /* 0x000fe200000e0000 */
[----:B------:R-:W-:Y:S01]  /*b690*/  ULDC.64 UR4, c[0x0][0x198] ;  /* 0x0000660000047ab9 */ /* 0x000fe20000000a00 */
[----:B------:R-:W-:Y:S01]  /*b6a0*/  R2UR UR8, R18 ;  /* 0x00000000120872ca */ /* 0x000fe200000e0000 */
[----:B------:R-:W-:Y:S01]  /*b6b0*/  UIADD3 UR4, UP0, UR4, 0x670, URZ ;  /* 0x0000067004047890 */ /* 0x000fe2000ff1e03f */
[----:B------:R-:W-:-:S03]  /*b6c0*/  UMOV UR9, 0x80 ;  /* 0x0000008000097882 */ /* 0x000fc60000000000 */
[----:B------:R-:W4:Y:S01]  /*b6d0*/  S2UR UR11, SR_CTAID.Y ;  /* 0x00000000000b79c3 */ /* 0x000f220000002600 */
[----:B------:R-:W-:-:S05]  /*b6e0*/  UIADD3.X UR5, URZ, UR5, URZ, UP0, !UPT ;  /* 0x000000053f057290 */ /* 0x000fca00087fe43f */
[----:B------:R-:W-:Y:S02]  /*b6f0*/  USHF.L.U32 UR10, UR6, 0x6, URZ ;  /* 0x00000006060a7899 */ /* 0x000fe4000800063f */
[----:B------:R-:W-:-:S09]  /*b700*/  UIADD3 UR8, UR8, -0x2200, URZ ;  /* 0xffffde0008087890 */ /* 0x000fd2000fffe03f */
[----:B----4-:R4:W-:Y:S01]  /*b710*/  UTMASTG.4D [UR8], [UR4] ;  /* 0x00000008040073b5 */ /* 0x0109e20008018000 */
[----:B------:R0:W-:Y:S01]  /*b720*/  UTMACMDFLUSH ;  /* 0x00000000000079b7 */ /* 0x0001e20000000000 */
[----:B----4-:R-:W-:-:S04]  /*b730*/  DEPBAR.LE SB0, 0x1 ;  /* 0x000080400000791a */ /* 0x010fc80000000000 */
.L_x_74:
[----:B------:R-:W-:Y:S05]  /*b740*/  BSYNC B0 ;  /* 0x0000000000007941 */ /* 0x000fea0003800000 */
.L_x_73:
        /* <DEDUP_REMOVED lines=17> */
[----:B-----5:R-:W5:Y:S02]  /*b860*/  FENCE.VIEW.ASYNC.S ;  /* 0x00000000000073c6 */ /* 0x020f640000000000 */
[----:B-----5:R-:W-:Y:S06]  /*b870*/  BAR.SYNC.DEFER_BLOCKING 0x1, 0x80 ;  /* 0x0042000000007b1d */ /* 0x020fec0000010000 */
[----:B------:R-:W-:Y:S05]  /*b880*/  @P1 BRA `(.L_x_76) ;  /* 0x0000000000341947 */ /* 0x000fea0003800000 */
[----:B------:R-:W-:Y:S01]  /*b890*/  S2UR UR12, SR_CTAID.Z ;  /* 0x00000000000c79c3 */ /* 0x000fe20000002700 */
[----:B------:R-:W-:Y:S01]  /*b8a0*/  R2UR UR6, R17 ;  /* 0x00000000110672ca */ /* 0x000fe200000e0000 */
[----:B------:R-:W-:Y:S01]  /*b8b0*/  ULDC.64 UR4, c[0x0][0x198] ;  /* 0x0000660000047ab9 */ /* 0x000fe20000000a00 */
[----:B------:R-:W-:Y:S01]  /*b8c0*/  R2UR UR8, R18 ;  /* 0x00000000120872ca */ /* 0x000fe200000e0000 */
[----:B------:R-:W-:Y:S01]  /*b8d0*/  UIADD3 UR4, UP0, UR4, 0x670, URZ ;  /* 0x0000067004047890 */ /* 0x000fe2000ff1e03f */
[----:B------:R-:W-:-:S03]  /*b8e0*/  UMOV UR9, 0xa0 ;  /* 0x000000a000097882 */ /* 0x000fc60000000000 */
[----:B------:R-:W5:Y:S01]  /*b8f0*/  S2UR UR11, SR_CTAID.Y ;  /* 0x00000000000b79c3 */ /* 0x000f620000002600 */
[----:B------:R-:W-:-:S05]  /*b900*/  UIADD3.X UR5, URZ, UR5, URZ, UP0, !UPT ;  /* 0x000000053f057290 */ /* 0x000fca00087fe43f */
[----:B------:R-:W-:Y:S02]  /*b910*/  USHF.L.U32 UR10, UR6, 0x6, URZ ;  /* 0x00000006060a7899 */ /* 0x000fe4000800063f */
[----:B------:R-:W-:-:S09]  /*b920*/  UIADD3 UR8, UR8, -0x1200, URZ ;  /* 0xffffee0008087890 */ /* 0x000fd2000fffe03f */
[----:B-----5:R1:W-:Y:S01]  /*b930*/  UTMASTG.4D [UR8], [UR4] ;  /* 0x00000008040073b5 */ /* 0x0203e20008018000 */
[----:B------:R0:W-:Y:S01]  /*b940*/  UTMACMDFLUSH ;  /* 0x00000000000079b7 */ /* 0x0001e20000000000 */
[----:B-1----:R-:W-:-:S04]  /*b950*/  DEPBAR.LE SB0, 0x1 ;  /* 0x000080400000791a */ /* 0x002fc80000000000 */
.L_x_76:
[----:B------:R-:W-:Y:S05]  /*b960*/  BSYNC B0 ;  /* 0x0000000000007941 */ /* 0x000fea0003800000 */
.L_x_75:
[----:B------:R-:W-:Y:S06]  /*b970*/  BAR.SYNC.DEFER_BLOCKING 0x1, 0x80 ;  /* 0x0042000000007b1d */ /* 0x000fec0000010000 */
[----:B------:R-:W-:Y:S01]  /*b980*/  BSSY B0, `(.L_x_77) ;  /* 0x0000017000007945 */ /* 0x000fe20003800000 */
[----:B------:R1:W-:Y:S04]  /*b990*/  STSM.16.M88.4 [R24], R56 ;  /* 0x0000003818007844 */ /* 0x0003e80000000200 */
        /* <DEDUP_REMOVED lines=19> */
[----:B-----5:R1:W-:Y:S02]  /*bad0*/  UTMASTG.4D [UR8], [UR4] ;  /* 0x00000008040073b5 */ /* 0x0203e40008018000 */
[----:B-1----:R0:W-:Y:S02]  /*bae0*/  UTMACMDFLUSH ;  /* 0x00000000000079b7 */ /* 0x0021e40000000000 */
.L_x_78:
[----:B------:R-:W-:Y:S05]  /*baf0*/  BSYNC B0 ;  /* 0x0000000000007941 */ /* 0x000fea0003800000 */
.L_x_77:
[----:B------:R-:W-:Y:S01]  /*bb00*/  R2UR UR4, R2 ;  /* 0x00000000020472ca */ /* 0x000fe200000e0000 */
[----:B------:R-:W-:-:S04]  /*bb10*/  DEPBAR.LE SB0, 0x0 ;  /* 0x000080000000791a */ /* 0x000fc80000000000 */
[----:B------:R-:W-:-:S08]  /*bb20*/  R2UR UR5, R16 ;  /* 0x00000000100572ca */ /* 0x000fd000000e0000 */
[----:B------:R-:W-:-:S04]  /*bb30*/  UIADD3 UR4, UR4, -0x1, URZ ;  /* 0xffffffff04047890 */ /* 0x000fc8000fffe03f */
[----:B------:R-:W-:-:S04]  /*bb40*/  USHF.L.U32 UR4, UR4, 0x3, URZ ;  /* 0x0000000304047899 */ /* 0x000fc8000800063f */
[----:B------:R-:W-:-:S04]  /*bb50*/  ULOP3.LUT UR4, UR4, 0x8, URZ, 0xe2, !UPT ;  /* 0x0000000804047892 */ /* 0x000fc8000f8ee23f */
[----:B------:R-:W-:-:S06]  /*bb60*/  ULOP3.LUT UR4, UR4, 0x18, URZ, 0x3c, !UPT ;  /* 0x0000001804047892 */ /* 0x000fcc000f8e3c3f */
[----:B------:R-:W-:-:S04]  /*bb70*/  MOV R0, UR4 ;  /* 0x0000000400007c02 */ /* 0x000fc80008000f00 */
[----:B------:R-:W-:Y:S01]  /*bb80*/  SYNCS.ARRIVE.TRANS64.A1T0 RZ, [R0+UR5+0x31090], RZ ;  /* 0x031090ff00ff79a7 */ /* 0x000fe20008100005 */
[----:B------:R-:W-:Y:S05]  /*bb90*/  EXIT ;  /* 0x000000000000794d */ /* 0x000fea0003800000 */
.L_x_6:
[----:B------:R-:W-:-:S08]  /*bba0*/  UISETP.NE.AND UP0, UPT, UR8, 0x1, UPT ;  /* 0x000000010800788c */ /* 0x000fd0000bf05270 */
[----:B------:R-:W1:-:S00]  /*bbb0*/  USETMAXREG.DEALLOC.CTAPOOL 0x18 ;  /* 0x00000018000079c8 */ /* 0x000e4000080e0500 */
[----:B------:R-:W-:-:S13]  /*bbc0*/  PLOP3.LUT P0, PT, PT, PT, UP0, 0x80, 0x0 ;  /* 0x000000000000781c */ /* 0x000fda0003f0f008 */
[----:B------:R-:W-:Y:S05]  /*bbd0*/  @P0 EXIT ;  /* 0x000000000000094d */ /* 0x000fea0003800000 */
[----:B------:R-:W2:Y:S01]  /*bbe0*/  S2UR UR11, SR_CTAID.X ;  /* 0x00000000000b79c3 */ /* 0x000ea20000002500 */
[----:B------:R-:W-:Y:S01]  /*bbf0*/  ULDC UR4, c[0x0][0x28c] ;  /* 0x0000a30000047ab9 */ /* 0x000fe20000000800 */
[----:B------:R-:W-:Y:S01]  /*bc00*/  ELECT P3, URZ, PT ;  /* 0x00000000003f782f */ /* 0x000fe20003860000 */
[----:B------:R-:W-:Y:S01]  /*bc10*/  BSSY B0, `(.L_x_79) ;  /* 0x0000050000007945 */ /* 0x000fe20003800000 */
[----:B------:R-:W-:Y:S01]  /*bc20*/  UIADD3 UR5, UR4, 0x3f, URZ ;  /* 0x0000003f04057890 */ /* 0x000fe2000fffe03f */
[----:B-1----:R-:W-:Y:S02]  /*bc30*/  CS2R R2, SRZ ;  /* 0x0000000000027805 */ /* 0x002fe4000001ff00 */
[----:B------:R-:W-:Y:S01]  /*bc40*/  MOV R7, RZ ;  /* 0x000000ff00077202 */ /* 0x000fe20000000f00 */
[----:B------:R-:W-:Y:S01]  /*bc50*/  USHF.R.S32.HI UR6, URZ, 0x1f, UR5 ;  /* 0x0000001f3f067899 */ /* 0x000fe20008011405 */
[----:B------:R-:W1:Y:S03]  /*bc60*/  S2UR UR60, SR_CTAID.Y ;  /* 0x00000000003c79c3 */ /* 0x000e660000002600 */
[----:B------:R-:W-:-:S04]  /*bc70*/  ULEA.HI UR6, UR6, UR5, URZ, 0x6 ;  /* 0x0000000506067291 */ /* 0x000fc8000f8f303f */
[----:B------:R-:W-:Y:S01]  /*bc80*/  USHF.R.S32.HI UR6, URZ, 0x6, UR6 ;  /* 0x000000063f067899 */ /* 0x000fe20008011406 */
[----:B------:R-:W3:Y:S01]  /*bc90*/  S2UR UR61, SR_CTAID.Z ;  /* 0x00000000003d79c3 */ /* 0x000ee20000002700 */
[----:B--2---:R-:W-:-:S04]  /*bca0*/  USHF.L.U32 UR11, UR11, 0x7, URZ ;  /* 0x000000070b0b7899 */ /* 0x004fc8000800063f */
[----:B------:R-:W-:-:S04]  /*bcb0*/  UIADD3 UR4, UR11, 0xbf, URZ ;  /* 0x000000bf0b047890 */ /* 0x000fc8000fffe03f */
[----:B------:R-:W-:-:S04]  /*bcc0*/  USHF.R.U32.HI UR4, URZ, 0x6, UR4 ;  /* 0x000000063f047899 */ /* 0x000fc80008011604 */
[----:B------:R-:W-:-:S04]  /*bcd0*/  UISETP.LT.AND UP0, UPT, UR4, UR6, UPT ;  /* 0x000000060400728c */ /* 0x000fc8000bf01270 */
[----:B------:R-:W-:Y:S01]  /*bce0*/  USEL UR4, UR4, UR6, UP0 ;  /* 0x0000000604047287 */ /* 0x000fe20008000000 */
[----:B-1-3--:R-:W-:Y:S11]  /*bcf0*/  @!P3 BRA `(.L_x_80) ;  /* 0x000000040004b947 */ /* 0x00aff60003800000 */
[----:B------:R-:W1:Y:S01]  /*bd00*/  S2R R4, SR_CgaCtaId ;  /* 0x0000000000047919 */ /* 0x000e620000008800 */
[----:B------:R-:W-:Y:S02]  /*bd10*/  MOV R3, 0x400 ;  /* 0x0000040000037802 */ /* 0x000fe40000000f00 */
[----:B------:R-:W-:Y:S02]  /*bd20*/  MOV R5, 0x1 ;  /* 0x0000000100057802 */ /* 0x000fe40000000f00 */
[----:B-1----:R-:W-:Y:S02]  /*bd30*/  LEA R4, R4, R3, 0x18 ;  /* 0x0000000304047211 */ /* 0x002fe400078ec0ff */
[----:B------:R-:W-:-:S04]  /*bd40*/  SHF.L.U32 R3, R5, 0x1f, RZ ;  /* 0x0000001f05037819 */ /* 0x000fc800000006ff */
[----:B------:R-:W1:Y:S02]  /*bd50*/  SYNCS.PHASECHK.TRANS64.TRYWAIT P0, [R4+URZ+0x31060], R3 ;  /* 0x03106003040075a7 */ /* 0x000e64000800017f */
[----:B-1----:R-:W-:Y:S05]  /*bd60*/  @!P0 BRA `(.L_x_81) ;  /* 0x00000020000c8947 */ /* 0x002fea0003800000 */
.L_x_118:
[----:B------:R-:W-:Y:S01]  /*bd70*/  ULOP3.LUT UR5, UR15, 0x2, URZ, 0xfc, !UPT ;  /* 0x000000020f057892 */ /* 0x000fe2000f8efc3f */
[----:B-1----:R-:W-:-:S03]  /*bd80*/  @P2 MOV R3, 0x7000 ;  /* 0x0000700000032802 */ /* 0x002fc60000000f00 */
[----:B------:R-:W-:Y:S01]  /*bd90*/  UPRMT UR5, UR5, 0x9910, URZ ;  /* 0x0000991005057896 */ /* 0x000fe2000800003f */
[----:B------:R1:W-:Y:S03]  /*bda0*/  @P2 SYNCS.ARRIVE.TRANS64 RZ, [R4+URZ+0x31050], R3 ;  /* 0x0310500304ff29a7 */ /* 0x0003e6000800003f */
[----:B------:R-:W-:-:S06]  /*bdb0*/  UISETP.NE.AND UP0, UPT, UR5, 0x2, UPT ;  /* 0x000000020500788c */ /* 0x000fcc000bf05270 */
[----:B------:R-:W-:-:S13]  /*bdc0*/  PLOP3.LUT P0, PT, PT, PT, UP0, 0x80, 0x0 ;  /* 0x000000000000781c */ /* 0x000fda0003f0f008 */
[----:B-1----:R-:W-:Y:S05]  /*bdd0*/  @P0 BRA `(.L_x_82) ;  /* 0x0000000000040947 */ /* 0x002fea0003800000 */
[----:B------:R-:W-:Y:S01]  /*bde0*/  BPT.TRAP 0x1 ;  /* 0x000000040000795c */ /* 0x000fe20000300000 */
.L_x_82:
[----:B------:R-:W-:-:S04]  /*bdf0*/  LOP3.LUT P0, RZ, R0, 0x1f, RZ, 0xc0, !PT ;  /* 0x0000001f00ff7812 */ /* 0x000fc8000780c0ff */
[----:B------:R-:W-:-:S13]  /*be00*/  PLOP3.LUT P0, PT, P0, P2, PT, 0x2a, 0x0 ;  /* 0x000000000000781c */ /* 0x000fda0000704572 */
[----:B------:R-:W-:Y:S05]  /*be10*/  @P0 BRA `(.L_x_83) ;  /* 0x0000000000040947 */ /* 0x000fea0003800000 */
[----:B------:R-:W-:Y:S01]  /*be20*/  BPT.TRAP 0x1 ;  /* 0x000000040000795c */ /* 0x000fe20000300000 */
.L_x_83:
[----:B------:R-:W-:Y:S01]  /*be30*/  R2UR UR8, R4 ;  /* 0x00000000040872ca */ /* 0x000fe200000e0000 */
[----:B------:R-:W-:Y:S01]  /*be40*/  ULDC.64 UR6, c[0x0][0x198] ;  /* 0x0000660000067ab9 */ /* 0x000fe20000000a00 */
[----:B------:R-:W-:Y:S01]  /*be50*/  UMOV UR22, 0x0 ;  /* 0x0000000000167882 */ /* 0x000fe20000000000 */
[----:B------:R-:W-:Y:S01]  /*be60*/  UIADD3 UR6, UP0, UR6, 0xf0, URZ ;  /* 0x000000f006067890 */ /* 0x000fe2000ff1e03f */
[----:B------:R-:W-:Y:S01]  /*be70*/  MOV R7, 0x40 ;  /* 0x0000004000077802 */ /* 0x000fe20000000f00 */
[----:B------:R-:W-:Y:S01]  /*be80*/  UMOV UR23, 0x10000000 ;  /* 0x1000000000177882 */ /* 0x000fe20000000000 */
[----:B------:R-:W-:Y:S01]  /*be90*/  UMOV UR10, URZ ;  /* 0x0000003f000a7c82 */ /* 0x000fe20008000000 */
[----:B------:R-:W-:Y:S01]  /*bea0*/  UIADD3.X UR7, URZ, UR7, URZ, UP0, !UPT ;  /* 0x000000073f077290 */ /* 0x000fe200087fe43f */
[----:B------:R-:W-:Y:S01]  /*beb0*/  MOV R3, 0x1 ;  /* 0x0000000100037802 */ /* 0x000fe20000000f00 */
[----:B------:R-:W-:Y:S01]  /*bec0*/  UMOV UR12, UR60 ;  /* 0x0000003c000c7c82 */ /* 0x000fe20008000000 */
[----:B------:R-:W-:Y:S01]  /*bed0*/  UMOV UR13, UR61 ;  /* 0x0000003d000d7c82 */ /* 0x000fe20008000000 */
[----:B------:R-:W-:Y:S01]  /*bee0*/  UMOV UR18, 0x20 ;  /* 0x0000002000127882 */ /* 0x000fe20000000000 */
[----:B------:R-:W-:Y:S01]  /*bef0*/  UMOV UR19, UR11 ;  /* 0x0000000b00137c82 */ /* 0x000fe20008000000 */
[----:B------:R-:W-:-:S02]  /*bf00*/  UIADD3 UR9, UR8, 0x31050, URZ ;  /* 0x0003105008097890 */ /* 0x000fc4000fffe03f */
[----:B------:R-:W-:Y:S01]  /*bf10*/  UIADD3 UR16, UR8, 0x1000, URZ ;  /* 0x0000100008107890 */ /* 0x000fe2000fffe03f */
[----:B------:R-:W-:Y:S01]  /*bf20*/  UMOV UR20, UR60 ;  /* 0x0000003c00147c82 */ /* 0x000fe20008000000 */
[----:B------:R-:W-:Y:S01]  /*bf30*/  UMOV UR21, UR61 ;  /* 0x0000003d00157c82 */ /* 0x000fe20008000000 */
[----:B------:R-:W-:Y:S02]  /*bf40*/  UIADD3 UR56, UR8, 0x2000, URZ ;  /* 0x0000200008387890 */ /* 0x000fe4000fffe03f */
[----:B------:R-:W-:Y:S02]  /*bf50*/  UMOV UR17, UR9 ;  /* 0x0000000900117c82 */ /* 0x000fe40008000000 */
[----:B------:R1:W-:Y:S01]  /*bf60*/  UTMALDG.4D [UR8], [UR6], desc[UR22] ;  /* 0x00001608060075b4 */ /* 0x0003e20008019000 */
[----:B------:R-:W-:Y:S02]  /*bf70*/  UIADD3 UR32, UR8, 0x3000, URZ ;  /* 0x0000300008207890 */ /* 0x000fe4000fffe03f */
[----:B------:R-:W-:Y:S01]  /*bf80*/  UIADD3 UR24, UR8, 0x4000, URZ ;  /* 0x0000400008187890 */ /* 0x000fe2000fffe03f */
[----:B------:R-:W-:Y:S01]  /*bf90*/  UMOV UR58, 0x40 ;  /* 0x00000040003a7882 */ /* 0x000fe20000000000 */
[----:B------:R-:W-:Y:S01]  /*bfa0*/  UMOV UR59, UR11 ;  /* 0x0000000b003b7c82 */ /* 0x000fe20008000000 */
[----:B------:R-:W-:Y:S01]  /*bfb0*/  UMOV UR57, UR9 ;  /* 0x0000000900397c82 */ /* 0x000fe20008000000 */
[----:B------:R2:W-:Y:S01]  /*bfc0*/  UTMALDG.4D [UR16], [UR6], desc[UR22] ;  /* 0x00001610060075b4 */ /* 0x0005e20008019000 */
[----:B------:R-:W-:Y:S01]  /*bfd0*/  UMOV UR34, 0x60 ;  /* 0x0000006000227882 */ /* 0x000fe20000000000 */
[----:B------:R-:W-:Y:S01]  /*bfe0*/  UMOV UR35, UR11 ;  /* 0x0000000b00237c82 */ /* 0x000fe20008000000 */
[----:B------:R-:W-:Y:S01]  /*bff0*/  UMOV UR36, UR60 ;  /* 0x0000003c00247c82 */ /* 0x000fe20008000000 */
[----:B------:R-:W-:Y:S01]  /*c000*/  UMOV UR37, UR61 ;  /* 0x0000003d00257c82 */ /* 0x000fe20008000000 */
[----:B------:R-:W-:Y:S01]  /*c010*/  UMOV UR33, UR9 ;  /* 0x0000000900217c82 */ /* 0x000fe20008000000 */
[----:B------:R-:W-:Y:S01]  /*c020*/  UMOV UR26, 0x80 ;  /* 0x00000080001a7882 */ /* 0x000fe20000000000 */
[----:B------:R-:W-:Y:S01]  /*c030*/  UMOV UR27, UR11 ;  /* 0x0000000b001b7c82 */ /* 0x000fe20008000000 */
[----:B------:R-:W-:Y:S01]  /*c040*/  UMOV UR28, UR60 ;  /* 0x0000003c001c7c82 */ /* 0x000fe20008000000 */
[----:B------:R3:W-:Y:S01]  /*c050*/  UTMALDG.4D [UR56], [UR6], desc[UR22] ;  /* 0x00001638060075b4 */ /* 0x0007e20008019000 */
[----:B------:R-:W-:Y:S01]  /*c060*/  UMOV UR29, UR61 ;  /* 0x0000003d001d7c82 */ /* 0x000fe20008000000 */
[----:B------:R-:W-:Y:S01]  /*c070*/  UMOV UR25, UR9 ;  /* 0x0000000900197c82 */ /* 0x000fe20008000000 */
[----:B------:R3:W-:Y:S01]  /*c080*/  UTMALDG.4D [UR32], [UR6], desc[UR22] ;  /* 0x00001620060075b4 */ /* 0x0007e20008019000 */
[----:B-1----:R-:W-:Y:S01]  /*c090*/  UMOV UR10, 0xc0 ;  /* 0x000000c0000a7882 */ /* 0x002fe20000000000 */
[----:B------:R3:W-:Y:S01]  /*c0a0*/  UTMALDG.4D [UR24], [UR6], desc[UR22] ;  /* 0x00001618060075b4 */ /* 0x0007e20008019000 */
[----:B--2---:R-:W-:-:S02]  /*c0b0*/  UIADD3 UR16, UR8, 0x5000, URZ ;  /* 0x0000500008107890 */ /* 0x004fc4000fffe03f */
[----:B------:R-:W-:Y:S01]  /*c0c0*/  UIADD3 UR8, UR8, 0x6000, URZ ;  /* 0x0000600008087890 */ /* 0x000fe2000fffe03f */
[----:B------:R-:W-:-:S06]  /*c0d0*/  UMOV UR18, 0xa0 ;  /* 0x000000a000127882 */ /* 0x000fcc0000000000 */
[----:B------:R3:W-:Y:S02]  /*c0e0*/  UTMALDG.4D [UR16], [UR6], desc[UR22] ;  /* 0x00001610060075b4 */ /* 0x0007e40008019000 */
[----:B------:R3:W-:Y:S02]  /*c0f0*/  UTMALDG.4D [UR8], [UR6], desc[UR22] ;  /* 0x00001608060075b4 */ /* 0x0007e40008019000 */
[----:B---3--:R-:W-:Y:S01]  /*c100*/  NOP ;  /* 0x0000000000007918 */ /* 0x008fe20000000000 */
.L_x_80:
[----:B------:R-:W-:Y:S05]  /*c110*/  BSYNC B0 ;  /* 0x0000000000007941 */ /* 0x000fea0003800000 */
.L_x_79:
[----:B------:R-:W-:Y:S01]  /*c120*/  ISETP.LT.AND P4, PT, RZ, UR4, P3 ;  /* 0x00000004ff007c0c */ /* 0x000fe20009f81270 */
[----:B------:R-:W-:-:S12]  /*c130*/  BSSY B0, `(.L_x_84) ;  /* 0x0000048000007945 */ /* 0x000fd80003800000 */
[----:B------:R-:W-:Y:S05]  /*c140*/  @!P4 BRA `(.L_x_85) ;  /* 0x000000040018c947 */ /* 0x000fea0003800000 */
[----:B------:R-:W1:Y:S01]  /*c150*/  S2R R5, SR_CgaCtaId ;  /* 0x0000000000057919 */ /* 0x000e620000008800 */
[----:B------:R-:W-:-:S04]  /*c160*/  MOV R2, 0x400 ;  /* 0x0000040000027802 */ /* 0x000fc80000000f00 */
[----:B-1----:R-:W-:Y:S02]  /*c170*/  LEA R2, R5, R2, 0x18 ;  /* 0x0000000205027211 */ /* 0x002fe400078ec0ff */
[----:B------:R-:W-:-:S04]  /*c180*/  MOV R5, 0x1 ;  /* 0x0000000100057802 */ /* 0x000fc80000000f00 */
[----:B------:R-:W-:-:S04]  /*c190*/  SHF.L.U32 R5, R5, 0x1f, RZ ;  /* 0x0000001f05057819 */ /* 0x000fc800000006ff */
[----:B------:R-:W1:Y:S02]  /*c1a0*/  SYNCS.PHASECHK.TRANS64.TRYWAIT P0, [R2+URZ+0x31028], R5 ;  /* 0x03102805020075a7 */ /* 0x000e64000800017f */
[----:B-1----:R-:W-:Y:S05]  /*c1b0*/  @!P0 BRA `(.L_x_86) ;  /* 0x0000001c000c8947 */ /* 0x002fea0003800000 */
.L_x_119:
        /* <DEDUP_REMOVED lines=8> */
.L_x_87:
[----:B------:R-:W-:-:S04]  /*c240*/  LOP3.LUT P0, RZ, R0, 0x1f, RZ, 0xc0, !PT ;  /* 0x0000001f00ff7812 */ /* 0x000fc8000780c0ff */
[----:B------:R-:W-:-:S13]  /*c250*/  PLOP3.LUT P0, PT, P0, P2, PT, 0x2a, 0x0 ;  /* 0x000000000000781c */ /* 0x000fda0000704572 */
[----:B------:R-:W-:Y:S05]  /*c260*/  @P0 BRA `(.L_x_88) ;  /* 0x0000000000040947 */ /* 0x000fea0003800000 */
[----:B------:R-:W-:Y:S01]  /*c270*/  BPT.TRAP 0x1 ;  /* 0x000000040000795c */ /* 0x000fe20000300000 */
.L_x_88:
        /* <DEDUP_REMOVED lines=8> */
[----:B------:R-:W-:Y:S01]  /*c300*/  UMOV UR19, URZ ;  /* 0x0000003f00137c82 */ /* 0x000fe20008000000 */
[----:B------:R-:W-:Y:S01]  /*c310*/  UMOV UR20, UR60 ;  /* 0x0000003c00147c82 */ /* 0x000fe20008000000 */
[----:B------:R-:W-:Y:S01]  /*c320*/  UMOV UR21, UR61 ;  /* 0x0000003d00157c82 */ /* 0x000fe20008000000 */
[----:B------:R-:W-:-:S02]  /*c330*/  UMOV UR58, 0x20 ;  /* 0x00000020003a7882 */ /* 0x000fc40000000000 */
[----:B------:R-:W-:Y:S02]  /*c340*/  UIADD3 UR16, UR5, 0xe000, URZ ;  /* 0x0000e00005107890 */ /* 0x000fe4000fffe03f */
[----:B------:R-:W-:Y:S02]  /*c350*/  UIADD3 UR17, UR5, 0x31000, URZ ;  /* 0x0003100005117890 */ /* 0x000fe4000fffe03f */
[----:B------:R-:W-:Y:S02]  /*c360*/  UIADD3 UR56, UR5, 0xf000, URZ ;  /* 0x0000f00005387890 */ /* 0x000fe4000fffe03f */
[----:B------:R-:W-:Y:S02]  /*c370*/  UIADD3 UR48, UR5, 0x10000, URZ ;  /* 0x0001000005307890 */ /* 0x000fe4000fffe03f */
[----:B------:R-:W-:Y:S02]  /*c380*/  UIADD3 UR40, UR5, 0x11000, URZ ;  /* 0x0001100005287890 */ /* 0x000fe4000fffe03f */
[----:B------:R-:W-:Y:S01]  /*c390*/  UIADD3 UR32, UR5, 0x12000, URZ ;  /* 0x0001200005207890 */ /* 0x000fe2000fffe03f */
[----:B------:R1:W-:Y:S01]  /*c3a0*/  UTMALDG.4D [UR16], [UR6], desc[UR8] ;  /* 0x00000810060075b4 */ /* 0x0003e20008019000 */
[----:B------:R-:W-:Y:S01]  /*c3b0*/  UIADD3 UR24, UR5, 0x13000, URZ ;  /* 0x0001300005187890 */ /* 0x000fe2000fffe03f */
[----:B------:R-:W-:Y:S01]  /*c3c0*/  UMOV UR59, UR19 ;  /* 0x00000013003b7c82 */ /* 0x000fe20008000000 */
[----:B------:R-:W-:Y:S01]  /*c3d0*/  UMOV UR57, UR17 ;  /* 0x0000001100397c82 */ /* 0x000fe20008000000 */
        /* <DEDUP_REMOVED lines=11> */
[----:B------:R-:W-:Y:S01]  /*c490*/  UMOV UR34, 0x80 ;  /* 0x0000008000227882 */ /* 0x000fe20000000000 */
[----:B------:R-:W-:Y:S01]  /*c4a0*/  UMOV UR36, UR60 ;  /* 0x0000003c00247c82 */ /* 0x000fe20008000000 */
[----:B------:R-:W-:Y:S01]  /*c4b0*/  UMOV UR37, UR61 ;  /* 0x0000003d00257c82 */ /* 0x000fe20008000000 */
[----:B------:R-:W-:Y:S01]  /*c4c0*/  UMOV UR35, UR19 ;  /* 0x0000001300237c82 */ /* 0x000fe20008000000 */
[----:B------:R-:W-:Y:S01]  /*c4d0*/  UMOV UR33, UR17 ;  /* 0x0000001100217c82 */ /* 0x000fe20008000000 */
[----:B------:R2:W-:Y:S01]  /*c4e0*/  UTMALDG.4D [UR48], [UR6], desc[UR8] ;  /* 0x00000830060075b4 */ /* 0x0005e20008019000 */
[----:B------:R-:W-:Y:S01]  /*c4f0*/  UMOV UR26, 0xa0 ;  /* 0x000000a0001a7882 */ /* 0x000fe20000000000 */
[----:B------:R-:W-:Y:S01]  /*c500*/  UMOV UR28, UR60 ;  /* 0x0000003c001c7c82 */ /* 0x000fe20008000000 */
[----:B------:R-:W-:Y:S01]  /*c510*/  UMOV UR29, UR61 ;  /* 0x0000003d001d7c82 */ /* 0x000fe20008000000 */
[----:B------:R-:W-:Y:S01]  /*c520*/  UMOV UR27, UR19 ;  /* 0x00000013001b7c82 */ /* 0x000fe20008000000 */
[----:B-1----:R-:W-:Y:S01]  /*c530*/  UIADD3 UR16, UR5, 0x14000, URZ ;  /* 0x0001400005107890 */ /* 0x002fe2000fffe03f */
[----:B------:R-:W-:Y:S01]  /*c540*/  UMOV UR25, UR17 ;  /* 0x0000001100197c82 */ /* 0x000fe20008000000 */
[----:B------:R2:W-:Y:S01]  /*c550*/  UTMALDG.4D [UR40], [UR6], desc[UR8] ;  /* 0x00000828060075b4 */ /* 0x0005e20008019000 */
[----:B------:R-:W-:Y:S01]  /*c560*/  UMOV UR18, 0xc0 ;  /* 0x000000c000127882 */ /* 0x000fe20000000000 */
[----:B------:R2:W-:Y:S01]  /*c570*/  UTMALDG.4D [UR32], [UR6], desc[UR8] ;  /* 0x00000820060075b4 */ /* 0x0005e20008019000 */
[----:B------:R2:W-:Y:S04]  /*c580*/  UTMALDG.4D [UR24], [UR6], desc[UR8] ;  /* 0x00000818060075b4 */ /* 0x0005e80008019000 */
[----:B------:R2:W-:Y:S02]  /*c590*/  UTMALDG.4D [UR16], [UR6], desc[UR8] ;  /* 0x00000810060075b4 */ /* 0x0005e40008019000 */
[----:B--2---:R-:W-:Y:S01]  /*c5a0*/  NOP ;  /* 0x0000000000007918 */ /* 0x004fe20000000000 */
.L_x_85:
[----:B------:R-:W-:Y:S05]  /*c5b0*/  BSYNC B0 ;  /* 0x0000000000007941 */ /* 0x000fea0003800000 */
.L_x_84:
[----:B------:R-:W-:Y:S04]  /*c5c0*/  BSSY B0, `(.L_x_89) ;  /* 0x000004b000007945 */ /* 0x000fe80003800000 */
[----:B------:R-:W-:Y:S05]  /*c5d0*/  @!P3 BRA `(.L_x_90) ;  /* 0x000000040024b947 */ /* 0x000fea0003800000 */
[----:B------:R-:W1:Y:S01]  /*c5e0*/  S2R R5, SR_CgaCtaId ;  /* 0x0000000000057919 */ /* 0x000e620000008800 */
[----:B------:R-:W-:-:S04]  /*c5f0*/  MOV R4, 0x400 ;  /* 0x0000040000047802 */ /* 0x000fc80000000f00 */
[----:B-1----:R-:W-:Y:S02]  /*c600*/  LEA R6, R5, R4, 0x18 ;  /* 0x0000000405067211 */ /* 0x002fe400078ec0ff */
[----:B------:R-:W-:Y:S02]  /*c610*/  MOV R5, 0x1 ;  /* 0x0000000100057802 */ /* 0x000fe40000000f00 */
[----:B------:R-:W-:Y:S02]  /*c620*/  LEA R4, R3, R6, 0x3 ;  /* 0x0000000603047211 */ /* 0x000fe400078e18ff */
[----:B------:R-:W-:-:S04]  /*c630*/  SHF.L.U32 R5, R5, 0x1f, RZ ;  /* 0x0000001f05057819 */ /* 0x000fc800000006ff */
[----:B------:R-:W1:Y:S02]  /*c640*/  SYNCS.PHASECHK.TRANS64.TRYWAIT P0, [R4+URZ+0x31060], R5 ;  /* 0x03106005040075a7 */ /* 0x000e64000800017f */
[----:B-1----:R-:W-:Y:S05]  /*c650*/  @!P0 BRA `(.L_x_91) ;  /* 0x0000001400f88947 */ /* 0x002fea0003800000 */
.L_x_120:
        /* <DEDUP_REMOVED lines=8> */
.L_x_92:
[----:B------:R-:W-:-:S04]  /*c6e0*/  LOP3.LUT P0, RZ, R0, 0x1f, RZ, 0xc0, !PT ;  /* 0x0000001f00ff7812 */ /* 0x000fc8000780c0ff */
[----:B------:R-:W-:-:S13]  /*c6f0*/  PLOP3.LUT P0, PT, P0, P2, PT, 0x2a, 0x0 ;  /* 0x000000000000781c */ /* 0x000fda0000704572 */
[----:B------:R-:W-:Y:S05]  /*c700*/  @P0 BRA `(.L_x_93) ;  /* 0x0000000000040947 */ /* 0x000fea0003800000 */
[----:B------:R-:W-:Y:S01]  /*c710*/  BPT.TRAP 0x1 ;  /* 0x000000040000795c */ /* 0x000fe20000300000 */
.L_x_93:
[----:B------:R-:W-:Y:S01]  /*c720*/  R2UR UR48, R3 ;  /* 0x00000000033072ca */ /* 0x000fe200000e0000 */
[----:B------:R-:W-:Y:S01]  /*c730*/  ULDC.64 UR8, c[0x0][0x198] ;  /* 0x0000660000087ab9 */ /* 0x000fe20000000a00 */
[----:B------:R-:W-:Y:S01]  /*c740*/  R2UR UR5, R6 ;  /* 0x00000000060572ca */ /* 0x000fe200000e0000 */
[----:B------:R-:W-:Y:S01]  /*c750*/  UIADD3 UR8, UP0, UR8, 0xf0, URZ ;  /* 0x000000f008087890 */ /* 0x000fe2000ff1e03f */
[----:B------:R-:W-:Y:S01]  /*c760*/  R2UR UR51, R7 ;  /* 0x00000000073372ca */ /* 0x000fe200000e0000 */
[----:B------:R-:W-:Y:S01]  /*c770*/  UMOV UR6, 0x0 ;  /* 0x0000000000067882 */ /* 0x000fe20000000000 */
[----:B------:R-:W-:Y:S01]  /*c780*/  R2UR UR49, R4 ;  /* 0x00000000043172ca */ /* 0x000fe200000e0000 */
[----:B------:R-:W-:Y:S01]  /*c790*/  UIADD3.X UR9, URZ, UR9, URZ, UP0, !UPT ;  /* 0x000000093f097290 */ /* 0x000fe200087fe43f */
[----:B------:R-:W-:Y:S01]  /*c7a0*/  UMOV UR7, 0x10000000 ;  /* 0x1000000000077882 */ /* 0x000fe20000000000 */
[----:B------:R-:W-:Y:S01]  /*c7b0*/  UMOV UR50, URZ ;  /* 0x0000003f00327c82 */ /* 0x000fe20008000000 */
[----:B------:R-:W-:Y:S01]  /*c7c0*/  UMOV UR52, UR60 ;  /* 0x0000003c00347c82 */ /* 0x000fe20008000000 */
[----:B------:R-:W-:Y:S01]  /*c7d0*/  UMOV UR53, UR61 ;  /* 0x0000003d00357c82 */ /* 0x000fe20008000000 */
[----:B------:R-:W-:Y:S01]  /*c7e0*/  UMOV UR42, 0x20 ;  /* 0x00000020002a7882 */ /* 0x000fe20000000000 */
[----:B------:R-:W-:-:S02]  /*c7f0*/  UMOV UR44, UR60 ;  /* 0x0000003c002c7c82 */ /* 0x000fc40008000000 */
[----:B------:R-:W-:Y:S02]  /*c800*/  UIMAD UR48, UR48, 0x7000, UR5 ;  /* 0x00007000303078a4 */ /* 0x000fe4000f8e0205 */
[----:B------:R-:W-:Y:S02]  /*c810*/  UIADD3 UR51, UR11, UR51, URZ ;  /* 0x000000330b337290 */ /* 0x000fe4000fffe03f */
[----:B------:R-:W-:Y:S02]  /*c820*/  UIADD3 UR49, UR49, 0x31050, URZ ;  /* 0x0003105031317890 */ /* 0x000fe4000fffe03f */
[----:B------:R-:W-:Y:S02]  /*c830*/  UIADD3 UR40, UR48, 0x1000, URZ ;  /* 0x0000100030287890 */ /* 0x000fe4000fffe03f */
[----:B------:R-:W-:Y:S01]  /*c840*/  UIADD3 UR16, UR48, 0x2000, URZ ;  /* 0x0000200030107890 */ /* 0x000fe2000fffe03f */
[----:B------:R-:W-:Y:S02]  /*c850*/  UMOV UR45, UR61 ;  /* 0x0000003d002d7c82 */ /* 0x000fe40008000000 */
[----:B------:R-:W-:Y:S01]  /*c860*/  UMOV UR41, UR49 ;  /* 0x0000003100297c82 */ /* 0x000fe20008000000 */
[----:B------:R-:W-:Y:S01]  /*c870*/  UMOV UR43, UR51 ;  /* 0x00000033002b7c82 */ /* 0x000fe20008000000 */
[----:B------:R-:W-:Y:S01]  /*c880*/  UMOV UR18, 0x40 ;  /* 0x0000004000127882 */ /* 0x000fe20000000000 */
[----:B------:R-:W-:Y:S01]  /*c890*/  UMOV UR20, UR60 ;  /* 0x0000003c00147c82 */ /* 0x000fe20008000000 */
[----:B------:R-:W-:Y:S01]  /*c8a0*/  UMOV UR21, UR61 ;  /* 0x0000003d00157c82 */ /* 0x000fe20008000000 */
[----:B------:R-:W-:Y:S01]  /*c8b0*/  UMOV UR17, UR49 ;  /* 0x0000003100117c82 */ /* 0x000fe20008000000 */
[----:B------:R-:W-:Y:S01]  /*c8c0*/  UMOV UR19, UR51 ;  /* 0x0000003300137c82 */ /* 0x000fe20008000000 */
[----:B------:R-:W-:Y:S01]  /*c8d0*/  UTMALDG.4D [UR48], [UR8], desc[UR6] ;  /* 0x00000630080075b4 */ /* 0x000fe20008019000 */
[----:B------:R-:W-:-:S02]  /*c8e0*/  UIADD3 UR32, UR48, 0x3000, URZ ;  /* 0x0000300030207890 */ /* 0x000fc4000fffe03f */
[----:B------:R-:W-:Y:S02]  /*c8f0*/  UIADD3 UR56, UR48, 0x4000, URZ ;  /* 0x0000400030387890 */ /* 0x000fe4000fffe03f */
[----:B------:R-:W-:Y:S01]  /*c900*/  UIADD3 UR24, UR48, 0x5000, URZ ;  /* 0x0000500030187890 */ /* 0x000fe2000fffe03f */
[----:B------:R-:W-:Y:S01]  /*c910*/  UMOV UR34, 0x60 ;  /* 0x0000006000227882 */ /* 0x000fe20000000000 */
[----:B------:R-:W-:Y:S01]  /*c920*/  UTMALDG.4D [UR40], [UR8], desc[UR6] ;  /* 0x00000628080075b4 */ /* 0x000fe20008019000 */
        /* <DEDUP_REMOVED lines=13> */
[----:B------:R2:W-:Y:S01]  /*ca00*/  UTMALDG.4D [UR32], [UR8], desc[UR6] ;  /* 0x00000620080075b4 */ /* 0x0005e20008019000 */
[----:B------:R2:W-:Y:S01]  /*ca10*/  UTMALDG.4D [UR56], [UR8], desc[UR6] ;  /* 0x00000638080075b4 */ /* 0x0005e20008019000 */
[----:B------:R2:W-:Y:S01]  /*ca20*/  UTMALDG.4D [UR24], [UR8], desc[UR6] ;  /* 0x00000618080075b4 */ /* 0x0005e20008019000 */
[----:B-1----:R-:W-:Y:S01]  /*ca30*/  UIADD3 UR16, UR48, 0x6000, URZ ;  /* 0x0000600030107890 */ /* 0x002fe2000fffe03f */
[----:B------:R-:W-:-:S08]  /*ca40*/  UMOV UR18, 0xc0 ;  /* 0x000000c000127882 */ /* 0x000fd00000000000 */
[----:B------:R2:W-:Y:S02]  /*ca50*/  UTMALDG.4D [UR16], [UR8], desc[UR6] ;  /* 0x00000610080075b4 */ /* 0x0005e40008019000 */
[----:B--2---:R-:W-:Y:S01]  /*ca60*/  NOP ;  /* 0x0000000000007918 */ /* 0x004fe20000000000 */
.L_x_90:
[----:B------:R-:W-:Y:S05]  /*ca70*/  BSYNC B0 ;  /* 0x0000000000007941 */ /* 0x000fea0003800000 */
.L_x_89:
[----:B------:R-:W-:Y:S01]  /*ca80*/  BSSY B0, `(.L_x_94) ;  /* 0x000004d000007945 */ /* 0x000fe20003800000 */
[----:B------:R-:W-:-:S03]  /*ca90*/  MOV R8, RZ ;  /* 0x000000ff00087202 */ /* 0x000fc60000000f00 */
        /* <DEDUP_REMOVED lines=9> */
.L_x_121:
        /* <DEDUP_REMOVED lines=8> */
.L_x_97:
[----:B------:R-:W-:-:S04]  /*cbb0*/  LOP3.LUT P0, RZ, R0, 0x1f, RZ, 0xc0, !PT ;  /* 0x0000001f00ff7812 */ /* 0x000fc8000780c0ff */
[----:B------:R-:W-:-:S13]  /*cbc0*/  PLOP3.LUT P0, PT, P0, P2, PT, 0x2a, 0x0 ;  /* 0x000000000000781c */ /* 0x000fda0000704572 */
[----:B------:R-:W-:Y:S05]  /*cbd0*/  @P0 BRA `(.L_x_98) ;  /* 0x0000000000040947 */ /* 0x000fea0003800000 */
[----:B------:R-:W-:Y:S01]  /*cbe0*/  BPT.TRAP 0x1 ;  /* 0x000000040000795c */ /* 0x000fe20000300000 */
.L_x_98:
[C---:B------:R-:W-:Y:S01]  /*cbf0*/  IMAD R5, R2.reuse, 0x7000, R5 ;  /* 0x0000700002057824 */ /* 0x040fe200078e0205 */
[----:B------:R-:W-:Y:S01]  /*cc00*/  R2UR UR49, R3 ;  /* 0x00000000033172ca */ /* 0x000fe200000e0000 */
[----:B------:R-:W-:Y:S01]  /*cc10*/  ULDC.64 UR8, c[0x0][0x198] ;  /* 0x0000660000087ab9 */ /* 0x000fe20000000a00 */
[----:B------:R-:W-:Y:S01]  /*cc20*/  UMOV UR51, URZ ;  /* 0x0000003f00337c82 */ /* 0x000fe20008000000 */
[----:B------:R-:W-:Y:S01]  /*cc30*/  UIADD3 UR8, UP0, UR8, 0x2f0, URZ ;  /* 0x000002f008087890 */ /* 0x000fe2000ff1e03f */
[----:B------:R-:W-:Y:S01]  /*cc40*/  R2UR UR5, R5 ;  /* 0x00000000050572ca */ /* 0x000fe200000e0000 */
[----:B------:R-:W-:Y:S01]  /*cc50*/  UMOV UR6, 0x0 ;  /* 0x0000000000067882 */ /* 0x000fe20000000000 */
[----:B------:R-:W-:Y:S01]  /*cc60*/  UMOV UR7, 0x10000000 ;  /* 0x1000000000077882 */ /* 0x000fe20000000000 */
[----:B------:R-:W-:Y:S01]  /*cc70*/  UIADD3.X UR9, URZ, UR9, URZ, UP0, !UPT ;  /* 0x000000093f097290 */ /* 0x000fe200087fe43f */
[----:B------:R-:W-:Y:S01]  /*cc80*/  MOV R8, 0x1 ;  /* 0x0000000100087802 */ /* 0x000fe20000000f00 */
[----:B------:R-:W-:Y:S01]  /*cc90*/  UMOV UR50, URZ ;  /* 0x0000003f00327c82 */ /* 0x000fe20008000000 */
[----:B------:R-:W-:Y:S01]  /*cca0*/  UMOV UR52, UR60 ;  /* 0x0000003c00347c82 */ /* 0x000fe20008000000 */
[----:B------:R-:W-:Y:S01]  /*ccb0*/  UMOV UR53, UR61 ;  /* 0x0000003d00357c82 */ /* 0x000fe20008000000 */
[----:B------:R-:W-:Y:S01]  /*ccc0*/  UMOV UR42, 0x20 ;  /* 0x00000020002a7882 */ /* 0x000fe20000000000 */
[----:B------:R-:W-:Y:S01]  /*ccd0*/  UIADD3 UR49, UR49, 0x31000, URZ ;  /* 0x0003100031317890 */ /* 0x000fe2000fffe03f */
[----:B------:R-:W-:Y:S01]  /*cce0*/  IADD3 R2, R2, 0x1, RZ ;  /* 0x0000000102027810 */ /* 0x000fe20007ffe0ff */
[----:B------:R-:W-:Y:S01]  /*ccf0*/  UMOV UR44, UR60 ;  /* 0x0000003c002c7c82 */ /* 0x000fe20008000000 */
[----:B------:R-:W-:Y:S01]  /*cd00*/  UMOV UR45, UR61 ;  /* 0x0000003d002d7c82 */ /* 0x000fe20008000000 */
[----:B------:R-:W-:-:S02]  /*cd10*/  UIADD3 UR48, UR5, 0xe000, URZ ;  /* 0x0000e00005307890 */ /* 0x000fc4000fffe03f */
[----:B------:R-:W-:Y:S02]  /*cd20*/  UIADD3 UR40, UR5, 0xf000, URZ ;  /* 0x0000f00005287890 */ /* 0x000fe4000fffe03f */
        /* <DEDUP_REMOVED lines=34> */
.L_x_95:
[----:B------:R-:W-:Y:S05]  /*cf50*/  BSYNC B0 ;  /* 0x0000000000007941 */ /* 0x000fea0003800000 */
.L_x_94:
[----:B------:R-:W-:-:S04]  /*cf60*/  MOV R3, UR4 ;  /* 0x0000000400037c02 */ /* 0x000fc80008000f00 */
[----:B------:R-:W-:-:S13]  /*cf70*/  ISETP.GE.AND P0, PT, R3, 0x2, PT ;  /* 0x000000020300780c */ /* 0x000fda0003f06270 */
[----:B------:R-:W-:Y:S05]  /*cf80*/  @!P0 EXIT ;  /* 0x000000000000894d */ /* 0x000fea0003800000 */
[----:B------:R-:W-:Y:S01]  /*cf90*/  USHF.L.U32 UR5, UR4, 0x1, URZ ;  /* 0x0000000104057899 */ /* 0x000fe2000800063f */
[----:B------:R-:W-:Y:S01]  /*cfa0*/  LOP3.LUT P0, RZ, R0, 0x1f, RZ, 0xc0, !PT ;  /* 0x0000001f00ff7812 */ /* 0x000fe2000780c0ff */
[----:B------:R-:W-:Y:S01]  /*cfb0*/  BSSY B0, `(.L_x_99) ;  /* 0x00000a3000007945 */ /* 0x000fe20003800000 */
[----:B------:R-:W-:Y:S02]  /*cfc0*/  MOV R3, UR15 ;  /* 0x0000000f00037c02 */ /* 0x000fe40008000f00 */
[----:B------:R-:W-:Y:S02]  /*cfd0*/  PLOP3.LUT P0, PT, P0, P2, PT, 0x2a, 0x0 ;  /* 0x000000000000781c */ /* 0x000fe40000704572 */
[----:B------:R-:W-:Y:S02]  /*cfe0*/  LOP3.LUT R3, R3, 0x2, RZ, 0xfc, !PT ;  /* 0x0000000203037812 */ /* 0x000fe400078efcff */
[----:B------:R-:W-:Y:S02]  /*cff0*/  MOV R0, 0x1 ;  /* 0x0000000100007802 */ /* 0x000fe40000000f00 */
[----:B------:R-:W-:-:S07]  /*d000*/  MOV R9, UR5 ;  /* 0x0000000500097c02 */ /* 0x000fce0008000f00 */
.L_x_110:
[----:B------:R-:W-:Y:S04]  /*d010*/  BSSY B1, `(.L_x_100) ;  /* 0x000004b000017945 */ /* 0x000fe80003800000 */
[----:B------:R-:W-:Y:S05]  /*d020*/  @!P3 BRA `(.L_x_101) ;  /* 0x000000040024b947 */ /* 0x000fea0003800000 */
[----:B------:R-:W1:Y:S01]  /*d030*/  S2R R5, SR_CgaCtaId ;  /* 0x0000000000057919 */ /* 0x000e620000008800 */
[----:B------:R-:W-:-:S04]  /*d040*/  MOV R4, 0x400 ;  /* 0x0000040000047802 */ /* 0x000fc80000000f00 */
[----:B-1----:R-:W-:Y:S02]  /*d050*/  LEA R5, R5, R4, 0x18 ;  /* 0x0000000405057211 */ /* 0x002fe400078ec0ff */
[----:B------:R-:W-:Y:S02]  /*d060*/  SHF.L.U32 R4, R0, 0x1f, RZ ;  /* 0x0000001f00047819 */ /* 0x000fe400000006ff */
[----:B------:R-:W-:-:S04]  /*d070*/  LEA R7, R2, R5, 0x3 ;  /* 0x0000000502077211 */ /* 0x000fc800078e18ff */
[----:B------:R-:W1:Y:S02]  /*d080*/  SYNCS.PHASECHK.TRANS64.TRYWAIT P4, [R7+URZ+0x31028], R4 ;  /* 0x03102804070075a7 */ /* 0x000e64000808017f */
[----:B-1----:R-:W-:Y:S05]  /*d090*/  @!P4 BRA `(.L_x_102) ;  /* 0x0000000c0090c947 */ /* 0x002fea0003800000 */
.L_x_122:
[----:B-1----:R-:W-:-:S04]  /*d0a0*/  @P2 MOV R4, 0x7000 ;  /* 0x0000700000042802 */ /* 0x002fc80000000f00 */
[----:B------:R1:W-:Y:S02]  /*d0b0*/  @P2 SYNCS.ARRIVE.TRANS64 RZ, [R7+URZ+0x31000], R4 ;  /* 0x0310000407ff29a7 */ /* 0x0003e4000800003f */
[----:B-1----:R-:W-:-:S04]  /*d0c0*/  PRMT R4, R3, 0x9910, RZ ;  /* 0x0000991003047816 */ /* 0x002fc800000000ff */
[----:B------:R-:W-:-:S13]  /*d0d0*/  ISETP.NE.AND P4, PT, R4, 0x2, PT ;  /* 0x000000020400780c */ /* 0x000fda0003f85270 */
[----:B------:R-:W-:Y:S05]  /*d0e0*/  @P4 BRA `(.L_x_103) ;  /* 0x0000000000044947 */ /* 0x000fea0003800000 */
[----:B------:R-:W-:Y:S01]  /*d0f0*/  BPT.TRAP 0x1 ;  /* 0x000000040000795c */ /* 0x000fe20000300000 */
.L_x_103:
[----:B------:R-:W-:Y:S05]  /*d100*/  @P0 BRA `(.L_x_104) ;  /* 0x0000000000040947 */ /* 0x000fea0003800000 */
[----:B------:R-:W-:Y:S01]  /*d110*/  BPT.TRAP 0x1 ;  /* 0x000000040000795c */ /* 0x000fe20000300000 */
.L_x_104:
[----:B------:R-:W-:Y:S01]  /*d120*/  IMAD R5, R2, 0x7000, R5 ;  /* 0x0000700002057824 */ /* 0x000fe200078e0205 */
[----:B------:R-:W-:Y:S01]  /*d130*/  R2UR UR57, R7 ;  /* 0x00000000073972ca */ /* 0x000fe200000e0000 */
[----:B------:R-:W-:Y:S01]  /*d140*/  ULDC.64 UR8, c[0x0][0x198] ;  /* 0x0000660000087ab9 */ /* 0x000fe20000000a00 */
[----:B------:R-:W-:Y:S01]  /*d150*/  R2UR UR59, R8 ;  /* 0x00000000083b72ca */ /* 0x000fe200000e0000 */
[----:B------:R-:W-:Y:S01]  /*d160*/  UIADD3 UR8, UP0, UR8, 0x1f0, URZ ;  /* 0x000001f008087890 */ /* 0x000fe2000ff1e03f */
[----:B------:R-:W-:Y:S01]  /*d170*/  R2UR UR5, R5 ;  /* 0x00000000050572ca */ /* 0x000fe200000e0000 */
[----:B------:R-:W-:Y:S01]  /*d180*/  UMOV UR6, 0x0 ;  /* 0x0000000000067882 */ /* 0x000fe20000000000 */
[----:B------:R-:W-:Y:S01]  /*d190*/  UMOV UR7, 0x10000000 ;  /* 0x1000000000077882 */ /* 0x000fe20000000000 */
[----:B------:R-:W-:Y:S01]  /*d1a0*/  UIADD3.X UR9, URZ, UR9, URZ, UP0, !UPT ;  /* 0x000000093f097290 */ /* 0x000fe200087fe43f */
[----:B------:R-:W-:Y:S01]  /*d1b0*/  IADD3 R2, R2, 0x1, RZ ;  /* 0x0000000102027810 */ /* 0x000fe20007ffe0ff */
[----:B------:R-:W-:Y:S01]  /*d1c0*/  UMOV UR58, URZ ;  /* 0x0000003f003a7c82 */ /* 0x000fe20008000000 */
[----:B------:R-:W-:Y:S01]  /*d1d0*/  UMOV UR50, 0x20 ;  /* 0x0000002000327882 */ /* 0x000fe20000000000 */
[----:B------:R-:W-:Y:S01]  /*d1e0*/  UMOV UR52, UR60 ;  /* 0x0000003c00347c82 */ /* 0x000fe20008000000 */
[----:B------:R-:W-:Y:S01]  /*d1f0*/  UMOV UR53, UR61 ;  /* 0x0000003d00357c82 */ /* 0x000fe20008000000 */
[----:B------:R-:W-:Y:S01]  /*d200*/  UIADD3 UR57, UR57, 0x31000, URZ ;  /* 0x0003100039397890 */ /* 0x000fe2000fffe03f */
[----:B------:R-:W-:Y:S01]  /*d210*/  ISETP.NE.AND P4, PT, R2, 0x5, PT ;  /* 0x000000050200780c */ /* 0x000fe20003f85270 */
[----:B------:R-:W-:-:S02]  /*d220*/  USHF.L.U32 UR59, UR59, 0x6, URZ ;  /* 0x000000063b3b7899 */ /* 0x000fc4000800063f */
[----:B------:R-:W-:Y:S01]  /*d230*/  UIADD3 UR56, UR5, 0xe000, URZ ;  /* 0x0000e00005387890 */ /* 0x000fe2000fffe03f */
[----:B------:R-:W-:Y:S01]  /*d240*/  SEL R5, RZ, 0x1, P4 ;  /* 0x00000001ff057807 */ /* 0x000fe20002000000 */
[----:B------:R-:W-:Y:S01]  /*d250*/  UIADD3 UR48, UR5, 0xf000, URZ ;  /* 0x0000f00005307890 */ /* 0x000fe2000fffe03f */
[----:B------:R-:W-:Y:S01]  /*d260*/  SEL R2, R2, RZ, P4 ;  /* 0x000000ff02027207 */ /* 0x000fe20002000000 */
[----:B------:R-:W-:Y:S01]  /*d270*/  UIADD3 UR16, UR5, 0x10000, URZ ;  /* 0x0001000005107890 */ /* 0x000fe2000fffe03f */
[----:B------:R-:W-:Y:S01]  /*d280*/  LOP3.LUT R0, R0, R5, RZ, 0x3c, !PT ;  /* 0x0000000500007212 */ /* 0x000fe200078e3cff */
        /* <DEDUP_REMOVED lines=35> */
.L_x_101:
[----:B------:R-:W-:Y:S05]  /*d4c0*/  BSYNC B1 ;  /* 0x0000000000017941 */ /* 0x000fea0003800000 */
.L_x_100:
[----:B------:R-:W-:Y:S01]  /*d4d0*/  ISETP.LT.OR P4, PT, R9, 0x4, !P3 ;  /* 0x000000040900780c */ /* 0x000fe20005f81670 */
[----:B------:R-:W-:-:S12]  /*d4e0*/  BSSY B1, `(.L_x_105) ;  /* 0x000004c000017945 */ /* 0x000fd80003800000 */
[----:B------:R-:W-:Y:S05]  /*d4f0*/  @P4 BRA `(.L_x_106) ;  /* 0x0000000400284947 */ /* 0x000fea0003800000 */
[----:B------:R-:W1:Y:S01]  /*d500*/  S2R R5, SR_CgaCtaId ;  /* 0x0000000000057919 */ /* 0x000e620000008800 */
[----:B------:R-:W-:Y:S02]  /*d510*/  MOV R4, 0x400 ;  /* 0x0000040000047802 */ /* 0x000fe40000000f00 */
[----:B------:R-:W-:Y:S02]  /*d520*/  SHF.L.U32 R7, R0, 0x1f, RZ ;  /* 0x0000001f00077819 */ /* 0x000fe400000006ff */
[----:B-1----:R-:W-:-:S04]  /*d530*/  LEA R5, R5, R4, 0x18 ;  /* 0x0000000405057211 */ /* 0x002fc800078ec0ff */
[----:B------:R-:W-:-:S04]  /*d540*/  LEA R4, R2, R5, 0x3 ;  /* 0x0000000502047211 */ /* 0x000fc800078e18ff */
[----:B------:R-:W1:Y:S02]  /*d550*/  SYNCS.PHASECHK.TRANS64.TRYWAIT P4, [R4+URZ+0x31028], R7 ;  /* 0x03102807040075a7 */ /* 0x000e64000808017f */
[----:B-1----:R-:W-:Y:S05]  /*d560*/  @!P4 BRA `(.L_x_107) ;  /* 0x000000080070c947 */ /* 0x002fea0003800000 */
.L_x_123:
[----:B------:R-:W-:Y:S02]  /*d570*/  PRMT R6, R3, 0x9910, RZ ;  /* 0x0000991003067816 */ /* 0x000fe400000000ff */
[----:B-1----:R-:W-:Y:S02]  /*d580*/  @P1 MOV R7, 0x7000 ;  /* 0x0000700000071802 */ /* 0x002fe40000000f00 */
[----:B------:R-:W-:Y:S02]  /*d590*/  ISETP.NE.AND P4, PT, R6, 0x2, PT ;  /* 0x000000020600780c */ /* 0x000fe40003f85270 */
[----:B------:R1:W-:Y:S11]  /*d5a0*/  @P1 SYNCS.ARRIVE.TRANS64 RZ, [R4+URZ+0x31000], R7 ;  /* 0x0310000704ff19a7 */ /* 0x0003f6000800003f */
[----:B-1----:R-:W-:Y:S05]  /*d5b0*/  @P4 BRA `(.L_x_108) ;  /* 0x0000000000044947 */ /* 0x002fea0003800000 */
[----:B------:R-:W-:Y:S01]  /*d5c0*/  BPT.TRAP 0x1 ;  /* 0x000000040000795c */ /* 0x000fe20000300000 */
.L_x_108:
[----:B------:R-:W-:Y:S05]  /*d5d0*/  @P0 BRA `(.L_x_109) ;  /* 0x0000000000040947 */ /* 0x000fea0003800000 */
[----:B------:R-:W-:Y:S01]  /*d5e0*/  BPT.TRAP 0x1 ;  /* 0x000000040000795c */ /* 0x000fe20000300000 */
.L_x_109:
        /* <DEDUP_REMOVED lines=16> */
[----:B------:R-:W-:Y:S01]  /*d6f0*/  USHF.L.U32 UR59, UR59, 0x6, URZ ;  /* 0x000000063b3b7899 */ /* 0x000fe2000800063f */
[----:B------:R-:W-:Y:S01]  /*d700*/  IADD3 R8, R8, 0x1, RZ ;  /* 0x0000000108087810 */ /* 0x000fe20007ffe0ff */
        /* <DEDUP_REMOVED lines=41> */
.L_x_106:
[----:B------:R-:W-:Y:S05]  /*d9a0*/  BSYNC B1 ;  /* 0x0000000000017941 */ /* 0x000fea0003800000 */
.L_x_105:
[C---:B------:R-:W-:Y:S02]  /*d9b0*/  ISETP.GT.AND P4, PT, R9.reuse, 0x4, PT ;  /* 0x000000040900780c */ /* 0x040fe40003f84270 */
[----:B------:R-:W-:-:S11]  /*d9c0*/  IADD3 R9, R9, -0x2, RZ ;  /* 0xfffffffe09097810 */ /* 0x000fd60007ffe0ff */
[----:B------:R-:W-:Y:S05]  /*d9d0*/  @P4 BRA `(.L_x_110) ;  /* 0xfffffff4008c4947 */ /* 0x000fea000383ffff */
[----:B------:R-:W-:Y:S05]  /*d9e0*/  BSYNC B0 ;  /* 0x0000000000007941 */ /* 0x000fea0003800000 */
.L_x_99:
[----:B------:R-:W-:Y:S05]  /*d9f0*/  EXIT ;  /* 0x000000000000794d */ /* 0x000fea0003800000 */
.L_x_15:
[----:B-1----:R-:W-:-:S04]  /*da00*/  MOV R0, UR5 ;  /* 0x0000000500007c02 */ /* 0x002fc80008000f00 */
[----:B------:R1:W2:Y:S03]  /*da10*/  SYNCS.PHASECHK.TRANS64.TRYWAIT P1, [R0+URZ+0x31050], R7 ;  /* 0x03105007000075a7 */ /* 0x0002a6000802017f */
[----:B--2---:R-:W-:Y:S05]  /*da20*/  @!P1 NANOSLEEP.SYNCS 0x989680 ;  /* 0x009896800000995d */ /* 0x004fea0003900000 */
[----:B------:R-:W2:Y:S02]  /*da30*/  @!P1 SYNCS.PHASECHK.TRANS64 P1, [R0+URZ+0x31050], R7 ;  /* 0x03105007000095a7 */ /* 0x000ea4000802007f */
[----:B--2---:R-:W-:Y:S05]  /*da40*/  @!P1 BRA `(.L_x_15) ;  /* 0xfffffffc00ec9947 */ /* 0x004fea000383ffff */
[----:B------:R-:W-:Y:S05]  /*da50*/  BRA `(.L_x_111) ;  /* 0xffffff3400687947 */ /* 0x000fea000383ffff */
.L_x_17:
[----:B------:R-:W-:-:S13]  /*da60*/  R2UR UR4, R16 ;  /* 0x00000000100472ca */ /* 0x000fda00000e0000 */
[----:B-1----:R-:W-:-:S04]  /*da70*/  MOV R0, UR4 ;  /* 0x0000000400007c02 */ /* 0x002fc80008000f00 */
[----:B------:R1:W2:Y:S03]  /*da80*/  SYNCS.PHASECHK.TRANS64.TRYWAIT P1, [R0+URZ+0x31000], R15 ;  /* 0x0310000f000075a7 */ /* 0x0002a6000802017f */
[----:B--2---:R-:W-:Y:S05]  /*da90*/  @!P1 NANOSLEEP.SYNCS 0x989680 ;  /* 0x009896800000995d */ /* 0x004fea0003900000 */
[----:B------:R-:W2:Y:S02]  /*daa0*/  @!P1 SYNCS.PHASECHK.TRANS64 P1, [R0+URZ+0x31000], R15 ;  /* 0x0310000f000095a7 */ /* 0x000ea4000802007f */
[----:B--2---:R-:W-:Y:S05]  /*dab0*/  @!P1 BRA `(.L_x_17) ;  /* 0xfffffffc00e89947 */ /* 0x004fea000383ffff */
[----:B------:R-:W-:Y:S05]  /*dac0*/  BRA `(.L_x_112) ;  /* 0xffffff3400747947 */ /* 0x000fea000383ffff */
.L_x_18:
[----:B------:R-:W-:-:S13]  /*dad0*/  R2UR UR4, R11 ;  /* 0x000000000b0472ca */ /* 0x000fda00000e0000 */
[----:B-1----:R-:W-:-:S04]  /*dae0*/  MOV R5, UR4 ;  /* 0x0000000400057c02 */ /* 0x002fc80008000f00 */
[----:B------:R1:W2:Y:S03]  /*daf0*/  SYNCS.PHASECHK.TRANS64.TRYWAIT P1, [R5+URZ+-0x8], R0 ;  /* 0xfffff800050075a7 */ /* 0x0002a6000802017f */
[----:B--2---:R-:W-:Y:S05]  /*db00*/  @!P1 NANOSLEEP.SYNCS 0x989680 ;  /* 0x009896800000995d */ /* 0x004fea0003900000 */
[----:B------:R-:W2:Y:S02]  /*db10*/  @!P1 SYNCS.PHASECHK.TRANS64 P1, [R5+URZ+-0x8], R0 ;  /* 0xfffff800050095a7 */ /* 0x000ea4000802007f */
[----:B--2---:R-:W-:Y:S05]  /*db20*/  @!P1 BRA `(.L_x_18) ;  /* 0xfffffffc00e89947 */ /* 0x004fea000383ffff */
[----:B------:R-:W-:Y:S05]  /*db30*/  BRA `(.L_x_113) ;  /* 0xffffff3400747947 */ /* 0x000fea000383ffff */
.L_x_20:
[----:B------:R-:W-:-:S13]  /*db40*/  R2UR UR4, R16 ;  /* 0x00000000100472ca */ /* 0x000fda00000e0000 */
[----:B-1----:R-:W-:-:S04]  /*db50*/  MOV R18, UR4 ;  /* 0x0000000400127c02 */ /* 0x002fc80008000f00 */
[----:B------:R1:W2:Y:S03]  /*db60*/  SYNCS.PHASECHK.TRANS64.TRYWAIT P1, [R18+URZ+0x31008], R15 ;  /* 0x0310080f120075a7 */ /* 0x0002a6000802017f */
[----:B--2---:R-:W-:Y:S05]  /*db70*/  @!P1 NANOSLEEP.SYNCS 0x989680 ;  /* 0x009896800000995d */ /* 0x004fea0003900000 */
[----:B------:R-:W2:Y:S02]  /*db80*/  @!P1 SYNCS.PHASECHK.TRANS64 P1, [R18+URZ+0x31008], R15 ;  /* 0x0310080f120095a7 */ /* 0x000ea4000802007f */
[----:B--2---:R-:W-:Y:S05]  /*db90*/  @!P1 BRA `(.L_x_20) ;  /* 0xfffffffc00e89947 */ /* 0x004fea000383ffff */
[----:B------:R-:W-:Y:S05]  /*dba0*/  BRA `(.L_x_114) ;  /* 0xffffff5400007947 */ /* 0x000fea000383ffff */
.L_x_25:
[----:B-1----:R-:W-:-:S04]  /*dbb0*/  MOV R7, UR5 ;  /* 0x0000000500077c02 */ /* 0x002fc80008000f00 */
[----:B------:R1:W2:Y:S03]  /*dbc0*/  SYNCS.PHASECHK.TRANS64.TRYWAIT P2, [R7+URZ+0x31000], R6 ;  /* 0x03100006070075a7 */ /* 0x0002a6000804017f */
[----:B--2---:R-:W-:Y:S05]  /*dbd0*/  @!P2 NANOSLEEP.SYNCS 0x989680 ;  /* 0x009896800000a95d */ /* 0x004fea0003900000 */
[----:B------:R-:W2:Y:S02]  /*dbe0*/  @!P2 SYNCS.PHASECHK.TRANS64 P2, [R7+URZ+0x31000], R6 ;  /* 0x031000060700a5a7 */ /* 0x000ea4000804007f */
[----:B--2---:R-:W-:Y:S05]  /*dbf0*/  @!P2 BRA `(.L_x_25) ;  /* 0xfffffffc00eca947 */ /* 0x004fea000383ffff */
[----:B------:R-:W-:Y:S05]  /*dc00*/  BRA `(.L_x_115) ;  /* 0xffffff5c00dc7947 */ /* 0x000fea000383ffff */
.L_x_29:
[----:B-1----:R-:W-:-:S04]  /*dc10*/  MOV R18, UR6 ;  /* 0x0000000600127c02 */ /* 0x002fc80008000f00 */
[----:B------:R1:W2:Y:S03]  /*dc20*/  SYNCS.PHASECHK.TRANS64.TRYWAIT P2, [R18+URZ+0x31000], R21 ;  /* 0x03100015120075a7 */ /* 0x0002a6000804017f */
[----:B--2---:R-:W-:Y:S05]  /*dc30*/  @!P2 NANOSLEEP.SYNCS 0x989680 ;  /* 0x009896800000a95d */ /* 0x004fea0003900000 */
[----:B------:R-:W2:Y:S02]  /*dc40*/  @!P2 SYNCS.PHASECHK.TRANS64 P2, [R18+URZ+0x31000], R21 ;  /* 0x031000151200a5a7 */ /* 0x000ea4000804007f */
[----:B--2---:R-:W-:Y:S05]  /*dc50*/  @!P2 BRA `(.L_x_29) ;  /* 0xfffffffc00eca947 */ /* 0x004fea000383ffff */
[----:B------:R-:W-:Y:S05]  /*dc60*/  BRA `(.L_x_28) ;  /* 0xffffff7c00247947 */ /* 0x000fea000383ffff */
.L_x_37:
[----:B-1----:R-:W-:-:S04]  /*dc70*/  MOV R7, UR4 ;  /* 0x0000000400077c02 */ /* 0x002fc80008000f00 */
[----:B------:R1:W2:Y:S03]  /*dc80*/  SYNCS.PHASECHK.TRANS64.TRYWAIT P2, [R7+URZ+0x31000], R6 ;  /* 0x03100006070075a7 */ /* 0x0002a6000804017f */
[----:B--2---:R-:W-:Y:S05]  /*dc90*/  @!P2 NANOSLEEP.SYNCS 0x989680 ;  /* 0x009896800000a95d */ /* 0x004fea0003900000 */
[----:B------:R-:W2:Y:S02]  /*dca0*/  @!P2 SYNCS.PHASECHK.TRANS64 P2, [R7+URZ+0x31000], R6 ;  /* 0x031000060700a5a7 */ /* 0x000ea4000804007f */
[----:B--2---:R-:W-:Y:S05]  /*dcb0*/  @!P2 BRA `(.L_x_37) ;  /* 0xfffffffc00eca947 */ /* 0x004fea000383ffff */
[----:B------:R-:W-:Y:S05]  /*dcc0*/  BRA `(.L_x_116) ;  /* 0xffffff8800107947 */ /* 0x000fea000383ffff */
.L_x_41:
[----:B-1----:R-:W-:-:S04]  /*dcd0*/  MOV R19, UR5 ;  /* 0x0000000500137c02 */ /* 0x002fc80008000f00 */
[----:B------:R1:W2:Y:S03]  /*dce0*/  SYNCS.PHASECHK.TRANS64.TRYWAIT P2, [R19+URZ+0x31000], R18 ;  /* 0x03100012130075a7 */ /* 0x0002a6000804017f */
[----:B--2---:R-:W-:Y:S05]  /*dcf0*/  @!P2 NANOSLEEP.SYNCS 0x989680 ;  /* 0x009896800000a95d */ /* 0x004fea0003900000 */
[----:B------:R-:W2:Y:S02]  /*dd00*/  @!P2 SYNCS.PHASECHK.TRANS64 P2, [R19+URZ+0x31000], R18 ;  /* 0x031000121300a5a7 */ /* 0x000ea4000804007f */
[----:B--2---:R-:W-:Y:S05]  /*dd10*/  @!P2 BRA `(.L_x_41) ;  /* 0xfffffffc00eca947 */ /* 0x004fea000383ffff */
[----:B------:R-:W-:Y:S05]  /*dd20*/  BRA `(.L_x_40) ;  /* 0xffffffa800807947 */ /* 0x000fea000383ffff */
.L_x_57:
[----:B------:R-:W-:-:S13]  /*dd30*/  R2UR UR4, R11 ;  /* 0x000000000b0472ca */ /* 0x000fda00000e0000 */
[----:B-1----:R-:W-:-:S04]  /*dd40*/  MOV R5, UR4 ;  /* 0x0000000400057c02 */ /* 0x002fc80008000f00 */
[----:B------:R1:W2:Y:S03]  /*dd50*/  SYNCS.PHASECHK.TRANS64.TRYWAIT P0, [R5+URZ+0x8], R0 ;  /* 0x00000800050075a7 */ /* 0x0002a6000800017f */
[----:B--2---:R-:W-:Y:S05]  /*dd60*/  @!P0 NANOSLEEP.SYNCS 0x989680 ;  /* 0x009896800000895d */ /* 0x004fea0003900000 */
[----:B------:R-:W2:Y:S02]  /*dd70*/  @!P0 SYNCS.PHASECHK.TRANS64 P0, [R5+URZ+0x8], R0 ;  /* 0x00000800050085a7 */ /* 0x000ea4000800007f */
[----:B--2---:R-:W-:Y:S05]  /*dd80*/  @!P0 BRA `(.L_x_57) ;  /* 0xfffffffc00e88947 */ /* 0x004fea000383ffff */
[----:B------:R-:W-:Y:S05]  /*dd90*/  BRA `(.L_x_117) ;  /* 0xffffffbc00e87947 */ /* 0x000fea000383ffff */
.L_x_81:
[----:B-1----:R1:W2:Y:S02]  /*dda0*/  SYNCS.PHASECHK.TRANS64.TRYWAIT P0, [R4+URZ+0x31060], R3 ;  /* 0x03106003040075a7 */ /* 0x0022a4000800017f */
[----:B--2---:R-:W-:Y:S05]  /*ddb0*/  @!P0 NANOSLEEP.SYNCS 0x989680 ;  /* 0x009896800000895d */ /* 0x004fea0003900000 */
[----:B------:R-:W2:Y:S02]  /*ddc0*/  @!P0 SYNCS.PHASECHK.TRANS64 P0, [R4+URZ+0x31060], R3 ;  /* 0x03106003040085a7 */ /* 0x000ea4000800007f */
[----:B--2---:R-:W-:Y:S05]  /*ddd0*/  @!P0 BRA `(.L_x_81) ;  /* 0xfffffffc00f08947 */ /* 0x004fea000383ffff */
[----:B------:R-:W-:Y:S05]  /*dde0*/  BRA `(.L_x_118) ;  /* 0xffffffdc00e07947 */ /* 0x000fea000383ffff */
.L_x_86:
[----:B-1----:R1:W2:Y:S02]  /*ddf0*/  SYNCS.PHASECHK.TRANS64.TRYWAIT P0, [R2+URZ+0x31028], R5 ;  /* 0x03102805020075a7 */ /* 0x0022a4000800017f */
[----:B--2---:R-:W-:Y:S05]  /*de00*/  @!P0 NANOSLEEP.SYNCS 0x989680 ;  /* 0x009896800000895d */ /* 0x004fea0003900000 */
[----:B------:R-:W2:Y:S02]  /*de10*/  @!P0 SYNCS.PHASECHK.TRANS64 P0, [R2+URZ+0x31028], R5 ;  /* 0x03102805020085a7 */ /* 0x000ea4000800007f */
[----:B--2---:R-:W-:Y:S05]  /*de20*/  @!P0 BRA `(.L_x_86) ;  /* 0xfffffffc00f08947 */ /* 0x004fea000383ffff */
[----:B------:R-:W-:Y:S05]  /*de30*/  BRA `(.L_x_119) ;  /* 0xffffffe000e07947 */ /* 0x000fea000383ffff */
.L_x_91:
[----:B-1----:R1:W2:Y:S02]  /*de40*/  SYNCS.PHASECHK.TRANS64.TRYWAIT P0, [R4+URZ+0x31060], R5 ;  /* 0x03106005040075a7 */ /* 0x0022a4000800017f */
[----:B--2---:R-:W-:Y:S05]  /*de50*/  @!P0 NANOSLEEP.SYNCS 0x989680 ;  /* 0x009896800000895d */ /* 0x004fea0003900000 */
[----:B------:R-:W2:Y:S02]  /*de60*/  @!P0 SYNCS.PHASECHK.TRANS64 P0, [R4+URZ+0x31060], R5 ;  /* 0x03106005040085a7 */ /* 0x000ea4000800007f */
[----:B--2---:R-:W-:Y:S05]  /*de70*/  @!P0 BRA `(.L_x_91) ;  /* 0xfffffffc00f08947 */ /* 0x004fea000383ffff */
[----:B------:R-:W-:Y:S05]  /*de80*/  BRA `(.L_x_120) ;  /* 0xffffffe400f47947 */ /* 0x000fea000383ffff */
.L_x_96:
[----:B-1----:R1:W2:Y:S02]  /*de90*/  SYNCS.PHASECHK.TRANS64.TRYWAIT P0, [R3+URZ+0x31028], R4 ;  /* 0x03102804030075a7 */ /* 0x0022a4000800017f */
[----:B--2---:R-:W-:Y:S05]  /*dea0*/  @!P0 NANOSLEEP.SYNCS 0x989680 ;  /* 0x009896800000895d */ /* 0x004fea0003900000 */
[----:B------:R-:W2:Y:S02]  /*deb0*/  @!P0 SYNCS.PHASECHK.TRANS64 P0, [R3+URZ+0x31028], R4 ;  /* 0x03102804030085a7 */ /* 0x000ea4000800007f */
[----:B--2---:R-:W-:Y:S05]  /*dec0*/  @!P0 BRA `(.L_x_96) ;  /* 0xfffffffc00f08947 */ /* 0x004fea000383ffff */
[----:B------:R-:W-:Y:S05]  /*ded0*/  BRA `(.L_x_121) ;  /* 0xffffffec00147947 */ /* 0x000fea000383ffff */
.L_x_102:
[----:B-1----:R1:W2:Y:S02]  /*dee0*/  SYNCS.PHASECHK.TRANS64.TRYWAIT P4, [R7+URZ+0x31028], R4 ;  /* 0x03102804070075a7 */ /* 0x0022a4000808017f */
[----:B--2---:R-:W-:Y:S05]  /*def0*/  @!P4 NANOSLEEP.SYNCS 0x989680 ;  /* 0x009896800000c95d */ /* 0x004fea0003900000 */
[----:B------:R-:W2:Y:S02]  /*df00*/  @!P4 SYNCS.PHASECHK.TRANS64 P4, [R7+URZ+0x31028], R4 ;  /* 0x031028040700c5a7 */ /* 0x000ea4000808007f */
[----:B--2---:R-:W-:Y:S05]  /*df10*/  @!P4 BRA `(.L_x_102) ;  /* 0xfffffffc00f0c947 */ /* 0x004fea000383ffff */
[----:B------:R-:W-:Y:S05]  /*df20*/  BRA `(.L_x_122) ;  /* 0xfffffff0005c7947 */ /* 0x000fea000383ffff */
.L_x_107:
[----:B-1----:R1:W2:Y:S02]  /*df30*/  SYNCS.PHASECHK.TRANS64.TRYWAIT P4, [R4+URZ+0x31028], R7 ;  /* 0x03102807040075a7 */ /* 0x0022a4000808017f */
[----:B--2---:R-:W-:Y:S05]  /*df40*/  @!P4 NANOSLEEP.SYNCS 0x989680 ;  /* 0x009896800000c95d */ /* 0x004fea0003900000 */
[----:B------:R-:W2:Y:S02]  /*df50*/  @!P4 SYNCS.PHASECHK.TRANS64 P4, [R4+URZ+0x31028], R7 ;  /* 0x031028070400c5a7 */ /* 0x000ea4000808007f */
[----:B--2---:R-:W-:Y:S05]  /*df60*/  @!P4 BRA `(.L_x_107) ;  /* 0xfffffffc00f0c947 */ /* 0x004fea000383ffff */
[----:B------:R-:W-:Y:S05]  /*df70*/  BRA `(.L_x_123) ;  /* 0xfffffff4007c7947 */ /* 0x000fea000383ffff */
        .weak           $__internal_0_$__cuda_sm20_rcp_rn_f32_slowpath
        .type           $__internal_0_$__cuda_sm20_rcp_rn_f32_slowpath,@function
        .size           $__internal_0_$__cuda_sm20_rcp_rn_f32_slowpath,(.L_x_129 - $__internal_0_$__cuda_sm20_rcp_rn_f32_slowpath)
$__internal_0_$__cuda_sm20_rcp_rn_f32_slowpath:
[----:B------:R-:W-:Y:S01]  /*df80*/  SHF.L.U32 R0, R3, 0x1, RZ ;  /* 0x0000000103007819 */ /* 0x000fe200000006ff */
[----:B------:R-:W-:Y:S03]  /*df90*/  BSSY B2, `(.L_x_124) ;  /* 0x0000030000027945 */ /* 0x000fe60003800000 */
[----:B------:R-:W-:-:S04]  /*dfa0*/  SHF.R.U32.HI R21, RZ, 0x18, R0 ;  /* 0x00000018ff157819 */ /* 0x000fc80000011600 */
[----:B------:R-:W-:-:S13]  /*dfb0*/  ISETP.NE.U32.AND P0, PT, R21, RZ, PT ;  /* 0x000000ff1500720c */ /* 0x000fda0003f05070 */
[----:B------:R-:W-:Y:S05]  /*dfc0*/  @P0 BRA `(.L_x_125) ;  /* 0x0000000000280947 */ /* 0x000fea0003800000 */
[----:B------:R-:W-:-:S04]  /*dfd0*/  SHF.L.U32 R0, R3, 0x1, RZ ;  /* 0x0000000103007819 */ /* 0x000fc800000006ff */
[----:B------:R-:W-:-:S13]  /*dfe0*/  ISETP.NE.AND P0, PT, R0, RZ, PT ;  /* 0x000000ff0000720c */ /* 0x000fda0003f05270 */
[----:B------:R-:W-:Y:S01]  /*dff0*/  @P0 FFMA R5, R3, 1.84467440737095516160e+19, RZ ;  /* 0x5f80000003050823 */ /* 0x000fe200000000ff */
[----:B------:R-:W-:Y:S08]  /*e000*/  @!P0 MUFU.RCP R4, R3 ;  /* 0x0000000300048308 */ /* 0x000ff00000001000 */
[----:B------:R-:W1:Y:S02]  /*e010*/  @P0 MUFU.RCP R0, R5 ;  /* 0x0000000500000308 */ /* 0x000e640000001000 */
[----:B-1----:R-:W-:-:S04]  /*e020*/  @P0 FFMA R13, R5, R0, -1 ;  /* 0xbf800000050d0423 */ /* 0x002fc80000000000 */
[----:B------:R-:W-:-:S04]  /*e030*/  @P0 FADD.FTZ R13, -R13, -RZ ;  /* 0x800000ff0d0d0221 */ /* 0x000fc80000010100 */
[----:B------:R-:W-:-:S04]  /*e040*/  @P0 FFMA R0, R0, R13, R0 ;  /* 0x0000000d00000223 */ /* 0x000fc80000000000 */
[----:B------:R-:W-:Y:S01]  /*e050*/  @P0 FFMA R4, R0, 1.84467440737095516160e+19, RZ ;  /* 0x5f80000000040823 */ /* 0x000fe200000000ff */
[----:B------:R-:W-:Y:S06]  /*e060*/  BRA `(.L_x_126) ;  /* 0x0000000000887947 */ /* 0x000fec0003800000 */
.L_x_125:
[----:B------:R-:W-:-:S04]  /*e070*/  IADD3 R22, R21, -0xfd, RZ ;  /* 0xffffff0315167810 */ /* 0x000fc80007ffe0ff */
[----:B------:R-:W-:-:S13]  /*e080*/  ISETP.GT.U32.AND P0, PT, R22, 0x1, PT ;  /* 0x000000011600780c */ /* 0x000fda0003f04070 */
[----:B------:R-:W-:Y:S05]  /*e090*/  @P0 BRA `(.L_x_127) ;  /* 0x0000000000780947 */ /* 0x000fea0003800000 */
[----:B------:R-:W-:Y:S02]  /*e0a0*/  LOP3.LUT R0, R3, 0x7fffff, RZ, 0xc0, !PT ;  /* 0x007fffff03007812 */ /* 0x000fe400078ec0ff */
[----:B------:R-:W-:Y:S02]  /*e0b0*/  MOV R15, 0x3 ;  /* 0x00000003000f7802 */ /* 0x000fe40000000f00 */
[----:B------:R-:W-:Y:S02]  /*e0c0*/  LOP3.LUT R0, R0, 0x3f800000, RZ, 0xfc, !PT ;  /* 0x3f80000000007812 */ /* 0x000fe400078efcff */
[----:B------:R-:W-:Y:S02]  /*e0d0*/  SHF.L.U32 R15, R15, R22, RZ ;  /* 0x000000160f0f7219 */ /* 0x000fe400000006ff */
[----:B------:R-:W1:Y:S02]  /*e0e0*/  MUFU.RCP R5, R0 ;  /* 0x0000000000057308 */ /* 0x000e640000001000 */
[----:B-1----:R-:W-:-:S04]  /*e0f0*/  FFMA R4, R0, R5, -1 ;  /* 0xbf80000000047423 */ /* 0x002fc80000000005 */
[----:B------:R-:W-:-:S04]  /*e100*/  FADD.FTZ R4, -R4, -RZ ;  /* 0x800000ff04047221 */ /* 0x000fc80000010100 */
[CCC-:B------:R-:W-:Y:S01]  /*e110*/  FFMA.RM R13, R5.reuse, R4.reuse, R5.reuse ;  /* 0x00000004050d7223 */ /* 0x1c0fe20000004005 */
[----:B------:R-:W-:-:S04]  /*e120*/  FFMA.RP R14, R5, R4, R5 ;  /* 0x00000004050e7223 */ /* 0x000fc80000008005 */
[C---:B------:R-:W-:Y:S02]  /*e130*/  LOP3.LUT R4, R13.reuse, 0x7fffff, RZ, 0xc0, !PT ;  /* 0x007fffff0d047812 */ /* 0x040fe400078ec0ff */
[----:B------:R-:W-:Y:S02]  /*e140*/  FSETP.NEU.FTZ.AND P0, PT, R13, R14, PT ;  /* 0x0000000e0d00720b */ /* 0x000fe40003f1d000 */
[----:B------:R-:W-:Y:S02]  /*e150*/  LOP3.LUT R4, R4, 0x800000, RZ, 0xfc, !PT ;  /* 0x0080000004047812 */ /* 0x000fe400078efcff */
[----:B------:R-:W-:Y:S02]  /*e160*/  SEL R5, RZ, 0xffffffff, !P0 ;  /* 0xffffffffff057807 */ /* 0x000fe40004000000 */
[----:B------:R-:W-:Y:S02]  /*e170*/  LOP3.LUT R15, R15, R4, RZ, 0xc0, !PT ;  /* 0x000000040f0f7212 */ /* 0x000fe400078ec0ff */
[----:B------:R-:W-:-:S02]  /*e180*/  IADD3 R5, -R5, RZ, RZ ;  /* 0x000000ff05057210 */ /* 0x000fc40007ffe1ff */
[-C--:B------:R-:W-:Y:S02]  /*e190*/  SHF.R.U32.HI R15, RZ, R22.reuse, R15 ;  /* 0x00000016ff0f7219 */ /* 0x080fe4000001160f */
[----:B------:R-:W-:Y:S02]  /*e1a0*/  LOP3.LUT P1, RZ, R5, R22, R4, 0xf8, !PT ;  /* 0x0000001605ff7212 */ /* 0x000fe4000782f804 */
[C---:B------:R-:W-:Y:S02]  /*e1b0*/  LOP3.LUT P0, RZ, R15.reuse, 0x1, RZ, 0xc0, !PT ;  /* 0x000000010fff7812 */ /* 0x040fe4000780c0ff */
[----:B------:R-:W-:Y:S02]  /*e1c0*/  LOP3.LUT P2, RZ, R15, 0x2, RZ, 0xc0, !PT ;  /* 0x000000020fff7812 */ /* 0x000fe4000784c0ff */
[----:B------:R-:W-:Y:S02]  /*e1d0*/  IADD3 R5, R21, -0xfc, RZ ;  /* 0xffffff0415057810 */ /* 0x000fe40007ffe0ff */
[----:B------:R-:W-:-:S02]  /*e1e0*/  PLOP3.LUT P0, PT, P0, P1, P2, 0xe0, 0x0 ;  /* 0x000000000000781c */ /* 0x000fc40000703c20 */
[----:B------:R-:W-:Y:S02]  /*e1f0*/  LOP3.LUT P1, RZ, R3, 0x7fffff, RZ, 0xc0, !PT ;  /* 0x007fffff03ff7812 */ /* 0x000fe4000782c0ff */
[----:B------:R-:W-:Y:S02]  /*e200*/  SEL R0, RZ, 0x1, !P0 ;  /* 0x00000001ff007807 */ /* 0x000fe40004000000 */
[----:B------:R-:W-:Y:S02]  /*e210*/  SHF.R.U32.HI R4, RZ, R5, R4 ;  /* 0x00000005ff047219 */ /* 0x000fe40000011604 */
[----:B------:R-:W-:-:S04]  /*e220*/  IADD3 R0, -R0, RZ, RZ ;  /* 0x000000ff00007210 */ /* 0x000fc80007ffe1ff */
[----:B------:R-:W-:-:S13]  /*e230*/  ISETP.GE.AND P0, PT, R0, RZ, PT ;  /* 0x000000ff0000720c */ /* 0x000fda0003f06270 */
[----:B------:R-:W-:-:S04]  /*e240*/  @!P0 IADD3 R4, R4, 0x1, RZ ;  /* 0x0000000104048810 */ /* 0x000fc80007ffe0ff */
[----:B------:R-:W-:-:S04]  /*e250*/  @!P1 SHF.L.U32 R4, R4, 0x1, RZ ;  /* 0x0000000104049819 */ /* 0x000fc800000006ff */
[----:B------:R-:W-:Y:S01]  /*e260*/  LOP3.LUT R4, R4, 0x80000000, R3, 0xf8, !PT ;  /* 0x8000000004047812 */ /* 0x000fe200078ef803 */
[----:B------:R-:W-:Y:S06]  /*e270*/  BRA `(.L_x_126) ;  /* 0x0000000000047947 */ /* 0x000fec0003800000 */
.L_x_127:
[----:B------:R1:W2:Y:S02]  /*e280*/  MUFU.RCP R4, R3 ;  /* 0x0000000300047308 */ /* 0x0002a40000001000 */
.L_x_126:
[----:B------:R-:W-:Y:S05]  /*e290*/  BSYNC B2 ;  /* 0x0000000000027941 */ /* 0x000fea0003800000 */
.L_x_124:
[----:B--2---:R-:W-:Y:S02]  /*e2a0*/  MOV R0, R4 ;  /* 0x0000000400007202 */ /* 0x004fe40000000f00 */
[----:B------:R-:W-:Y:S02]  /*e2b0*/  MOV R4, R18 ;  /* 0x0000001200047202 */ /* 0x000fe40000000f00 */
[----:B------:R-:W-:-:S04]  /*e2c0*/  MOV R5, 0x0 ;  /* 0x0000000000057802 */ /* 0x000fc80000000f00 */
[----:B-1----:R-:W-:Y:S05]  /*e2d0*/  RET.REL.NODEC R4 `(_ZN7cutlass13device_kernelINS_4fmha6kernel28FmhaKernelTmaWarpSpecializedINS1_10collective30FmhaMainloopTmaWarpSpecializedINS_10bfloat16_tEffN4cute5tupleIJNS7_1CILi128EEENS9_ILi64EEENS9_ILi224EEEEEENS8_IJiNS9_ILi1EEENS8_IJiiEEEEEESG_SG_NS4_12CausalFusionEJEEENS4_15FmhaFwdEpilogueIS6_fNS8_IJSB_SC_SB_EEEEENS2_23IndividualTileSchedulerEJEEEEEvNT_6ParamsE) ;  /* 0xffffff1c04487950 */ /* 0x002fea0003c3ffff */
.L_x_128:
[----:B------:R-:W-:-:S00]  /*e2e0*/  BRA `(.L_x_128) ;  /* 0xfffffffc00fc7947 */ /* 0x000fc0000383ffff */
[----:B------:R-:W-:-:S00]  /*e2f0*/  NOP ;  /* 0x0000000000007918 */ /* 0x000fc00000000000 */
        /* <DEDUP_REMOVED lines=8> */
.L_x_129:


//--------------------- .nv.global.init           --------------------------
	.section	.nv.global.init,"aw",@progbits
.nv.global.init:
	.type		$str$24,@object
	.size		$str$24,($str$25 - $str$24)
$str$24:
        /*0000*/ 	.byte	0x28, 0x61, 0x64, 0x64, 0x72, 0x65, 0x73, 0x73, 0x20, 0x26, 0x20, 0x6d, 0x61, 0x73, 0x6b, 0x29
        /*0010*/ 	.byte	0x20, 0x3d, 0x3d, 0x20, 0x30, 0x00
	.type		$str$25,@object
	.size		$str$25,(__unnamed_1 - $str$25)
$str$25:
        /*0016*/ 	.byte	0x2f, 0x74, 0x6d, 0x70, 0x2f, 0x63, 0x75, 0x74, 0x6c, 0x61, 0x73, 0x73, 0x5f, 0x73, 0x77, 0x65
        /*0026*/ 	.byte	0x65, 0x70, 0x5f, 0x73, 0x72, 0x63, 0x2f, 0x69, 0x6e, 0x63, 0x6c, 0x75, 0x64, 0x65, 0x2f, 0x63
        /*0036*/ 	.byte	0x75, 0x74, 0x65, 0x2f, 0x70, 0x6f, 0x69, 0x6e, 0x74, 0x65, 0x72, 0x5f, 0x66, 0x6c, 0x61, 0x67
        /*0046*/ 	.byte	0x67, 0x65, 0x64, 0x2e, 0x68, 0x70, 0x70, 0x00
	.type		__unnamed_1,@object
	.size		__unnamed_1,(__unnamed_2 - __unnamed_1)
__unnamed_1:
        /*004e*/ 	.byte	0x61, 0x75, 0x74, 0x6f, 0x20, 0x63, 0x75, 0x74, 0x65, 0x3a, 0x3a, 0x61, 0x73, 0x5f, 0x70, 0x6f
        /* <DEDUP_REMOVED lines=27> */
        /*020e*/ 	.byte	0x32, 0x30, 0x34, 0x38, 0x3e, 0x3e, 0x3e, 0x3e, 0x3e, 0x5d, 0x00
	.type		__unnamed_2,@object
	.size		__unnamed_2,(.L_1 - __unnamed_2)
__unnamed_2:
        /* <DEDUP_REMOVED lines=29> */
.L_1:


//--------------------- .nv.shared._ZN7cutlass13device_kernelINS_4fmha6kernel28FmhaKernelTmaWarpSpecializedINS1_10collective30FmhaMainloopTmaWarpSpecializedINS_10bfloat16_tEffN4cute5tupleIJNS7_1CILi128EEENS9_ILi64EEENS9_ILi224EEEEEENS8_IJiNS9_ILi1EEENS8_IJiiEEEEEESG_SG_NS4_12CausalFusionEJEEENS4_15FmhaFwdEpilogueIS6_fNS8_IJSB_SC_SB_EEEEENS2_23IndividualTileSchedulerEJEEEEEvNT_6ParamsE --------------------------
	.section	.nv.shared._ZN7cutlass13device_kernelINS_4fmha6kernel28FmhaKernelTmaWarpSpecializedINS1_10collective30FmhaMainloopTmaWarpSpecializedINS_10bfloat16_tEffN4cute5tupleIJNS7_1CILi128EEENS9_ILi64EEENS9_ILi224EEEEEENS8_IJiNS9_ILi1EEENS8_IJiiEEEEEESG_SG_NS4_12CausalFusionEJEEENS4_15FmhaFwdEpilogueIS6_fNS8_IJSB_SC_SB_EEEEENS2_23IndividualTileSchedulerEJEEEEEvNT_6ParamsE,"aw",@nobits
	.sectionflags	@""
	.align	16
	.zero		1024


//--------------------- .nv.shared.reserved.0     --------------------------
	.section	.nv.shared.reserved.0,"aw",@nobits
	.weak		__nv_reservedSMEM_offset_0_alias
	.size		__nv_reservedSMEM_offset_0_alias, 0, 0
	.other		__nv_reservedSMEM_offset_0_alias,@"STO_CUDA_RESERVED_SHARED STV_DEFAULT"
__nv_reservedSMEM_offset_0_alias:
	.zero		0


//--------------------- .nv.global                --------------------------
	.section	.nv.global,"aw",@nobits
.nv.global:
	.type		_ZN39_INTERNAL_7d3773c5_4_k_cu_4948b396_28254cute1_E,@object
	.size		_ZN39_INTERNAL_7d3773c5_4_k_cu_4948b396_28254cute1_E,(_ZN39_INTERNAL_7d3773c5_4_k_cu_4948b396_28254cuda3std3__45__cpo6cbeginE - _ZN39_INTERNAL_7d3773c5_4_k_cu_4948b396_28254cute1_E)
_ZN39_INTERNAL_7d3773c5_4_k_cu_4948b396_28254cute1_E:
	.zero		1
	.type		_ZN39_INTERNAL_7d3773c5_4_k_cu_4948b396_28254cuda3std3__45__cpo6cbeginE,@object
	.size		_ZN39_INTERNAL_7d3773c5_4_k_cu_4948b396_28254cuda3std3__45__cpo6cbeginE,(_ZN39_INTERNAL_7d3773c5_4_k_cu_4948b396_28254cuda3std3__48in_placeE - _ZN39_INTERNAL_7d3773c5_4_k_cu_4948b396_28254cuda3std3__45__cpo6cbeginE)
_ZN39_INTERNAL_7d3773c5_4_k_cu_4948b396_28254cuda3std3__45__cpo6cbeginE:
	.zero		1
	.type		_ZN39_INTERNAL_7d3773c5_4_k_cu_4948b396_28254cuda3std3__48in_placeE,@object
	.size		_ZN39_INTERNAL_7d3773c5_4_k_cu_4948b396_28254cuda3std3__48in_placeE,(_ZN39_INTERNAL_7d3773c5_4_k_cu_4948b396_28254cuda3std6ranges3__45__cpo9iter_moveE - _ZN39_INTERNAL_7d3773c5_4_k_cu_4948b396_28254cuda3std3__48in_placeE)
_ZN39_INTERNAL_7d3773c5_4_k_cu_4948b396_28254cuda3std3__48in_placeE:
	.zero		1
	.type		_ZN39_INTERNAL_7d3773c5_4_k_cu_4948b396_28254cuda3std6ranges3__45__cpo9iter_moveE,@object
	.size		_ZN39_INTERNAL_7d3773c5_4_k_cu_4948b396_28254cuda3std6ranges3__45__cpo9iter_moveE,(_ZN39_INTERNAL_7d3773c5_4_k_cu_4948b396_28254cuda3std3__45__cpo5beginE - _ZN39_INTERNAL_7d3773c5_4_k_cu_4948b396_28254cuda3std6ranges3__45__cpo9iter_moveE)
_ZN39_INTERNAL_7d3773c5_4_k_cu_4948b396_28254cuda3std6ranges3__45__cpo9iter_moveE:
	.zero		1
	.type		_ZN39_INTERNAL_7d3773c5_4_k_cu_4948b396_28254cuda3std3__45__cpo5beginE,@object
	.size		_ZN39_INTERNAL_7d3773c5_4_k_cu_4948b396_28254cuda3std3__45__cpo5beginE,(_ZN39_INTERNAL_7d3773c5_4_k_cu_4948b396_28254cuda3std3__441_GLOBAL__N__7d3773c5_4_k_cu_4948b396_28256ignoreE - _ZN39_INTERNAL_7d3773c5_4_k_cu_4948b396_28254cuda3std3__45__cpo5beginE)
_ZN39_INTERNAL_7d3773c5_4_k_cu_4948b396_28254cuda3std3__45__cpo5beginE:
	.zero		1
	.type		_ZN39_INTERNAL_7d3773c5_4_k_cu_4948b396_28254cuda3std3__441_GLOBAL__N__7d3773c5_4_k_cu_4948b396_28256ignoreE,@object
	.size		_ZN39_INTERNAL_7d3773c5_4_k_cu_4948b396_28254cuda3std3__441_GLOBAL__N__7d3773c5_4_k_cu_4948b396_28256ignoreE,(_ZN39_INTERNAL_7d3773c5_4_k_cu_4948b396_28254cute7productE - _ZN39_INTERNAL_7d3773c5_4_k_cu_4948b396_28254cuda3std3__441_GLOBAL__N__7d3773c5_4_k_cu_4948b396_28256ignoreE)
_ZN39_INTERNAL_7d3773c5_4_k_cu_4948b396_28254cuda3std3__441_GLOBAL__N__7d3773c5_4_k_cu_4948b396_28256ignoreE:
	.zero		1
	.type		_ZN39_INTERNAL_7d3773c5_4_k_cu_4948b396_28254cute7productE,@object
	.size		_ZN39_INTERNAL_7d3773c5_4_k_cu_4948b396_28254cute7productE,(_ZN39_INTERNAL_7d3773c5_4_k_cu_4948b396_28254cuda3std3__45__cpo3endE - _ZN39_INTERNAL_7d3773c5_4_k_cu_4948b396_28254cute7productE)
_ZN39_INTERNAL_7d3773c5_4_k_cu_4948b396_28254cute7productE:
	.zero		1
	.type		_ZN39_INTERNAL_7d3773c5_4_k_cu_4948b396_28254cuda3std3__45__cpo3endE,@object
	.size		_ZN39_INTERNAL_7d3773c5_4_k_cu_4948b396_28254cuda3std3__45__cpo3endE,(_ZN39_INTERNAL_7d3773c5_4_k_cu_4948b396_28254cuda3std3__419piecewise_constructE - _ZN39_INTERNAL_7d3773c5_4_k_cu_4948b396_28254cuda3std3__45__cpo3endE)
_ZN39_INTERNAL_7d3773c5_4_k_cu_4948b396_28254cuda3std3__45__cpo3endE:
	.zero		1
	.type		_ZN39_INTERNAL_7d3773c5_4_k_cu_4948b396_28254cuda3std3__419piecewise_constructE,@object
	.size		_ZN39_INTERNAL_7d3773c5_4_k_cu_4948b396_28254cuda3std3__419piecewise_constructE,(_ZN39_INTERNAL_7d3773c5_4_k_cu_4948b396_28254cuda3std3__45__cpo4cendE - _ZN39_INTERNAL_7d3773c5_4_k_cu_4948b396_28254cuda3std3__419piecewise_constructE)
_ZN39_INTERNAL_7d3773c5_4_k_cu_4948b396_28254cuda3std3__419piecewise_constructE:
	.zero		1
	.type		_ZN39_INTERNAL_7d3773c5_4_k_cu_4948b396_28254cuda3std3__45__cpo4cendE,@object
	.size		_ZN39_INTERNAL_7d3773c5_4_k_cu_4948b396_28254cuda3std3__45__cpo4cendE,(_ZN39_INTERNAL_7d3773c5_4_k_cu_4948b396_28254cuda3std6ranges3__45__cpo4swapE - _ZN39_INTERNAL_7d3773c5_4_k_cu_4948b396_28254cuda3std3__45__cpo4cendE)
_ZN39_INTERNAL_7d3773c5_4_k_cu_4948b396_28254cuda3std3__45__cpo4cendE:
	.zero		1
	.type		_ZN39_INTERNAL_7d3773c5_4_k_cu_4948b396_28254cuda3std6ranges3__45__cpo4swapE,@object
	.size		_ZN39_INTERNAL_7d3773c5_4_k_cu_4948b396_28254cuda3std6ranges3__45__cpo4swapE,(.L_9 - _ZN39_INTERNAL_7d3773c5_4_k_cu_4948b396_28254cuda3std6ranges3__45__cpo4swapE)
_ZN39_INTERNAL_7d3773c5_4_k_cu_4948b396_28254cuda3std6ranges3__45__cpo4swapE:
	.zero		1
.L_9:


//--------------------- .nv.constant0._ZN7cutlass13device_kernelINS_4fmha6kernel28FmhaKernelTmaWarpSpecializedINS1_10collective30FmhaMainloopTmaWarpSpecializedINS_10bfloat16_tEffN4cute5tupleIJNS7_1CILi128EEENS9_ILi64EEENS9_ILi224EEEEEENS8_IJiNS9_ILi1EEENS8_IJiiEEEEEESG_SG_NS4_12CausalFusionEJEEENS4_15FmhaFwdEpilogueIS6_fNS8_IJSB_SC_SB_EEEEENS2_23IndividualTileSchedulerEJEEEEEvNT_6ParamsE --------------------------
	.section	.nv.constant0._ZN7cutlass13device_kernelINS_4fmha6kernel28FmhaKernelTmaWarpSpecializedINS1_10collective30FmhaMainloopTmaWarpSpecializedINS_10bfloat16_tEffN4cute5tupleIJNS7_1CILi128EEENS9_ILi64EEENS9_ILi224EEEEEENS8_IJiNS9_ILi1EEENS8_IJiiEEEEEESG_SG_NS4_12CausalFusionEJEEENS4_15FmhaFwdEpilogueIS6_fNS8_IJSB_SC_SB_EEEEENS2_23IndividualTileSchedulerEJEEEEEvNT_6ParamsE,"a",@progbits
	.sectionflags	@""
	.align	4
.nv.constant0._ZN7cutlass13device_kernelINS_4fmha6kernel28FmhaKernelTmaWarpSpecializedINS1_10collective30FmhaMainloopTmaWarpSpecializedINS_10bfloat16_tEffN4cute5tupleIJNS7_1CILi128EEENS9_ILi64EEENS9_ILi224EEEEEENS8_IJiNS9_ILi1EEENS8_IJiiEEEEEESG_SG_NS4_12CausalFusionEJEEENS4_15FmhaFwdEpilogueIS6_fNS8_IJSB_SC_SB_EEEEENS2_23IndividualTileSchedulerEJEEEEEvNT_6ParamsE:
	.zero		2688


//--------------------- SYMBOLS --------------------------

	.type		.nv.reservedSmem.offset0,@object
	.size		.nv.reservedSmem.offset0,0x4
	.type		__assertfail,@function
